//
// Generated by NVIDIA NVVM Compiler
//
// Compiler Build ID: CL-36424714
// Cuda compilation tools, release 13.0, V13.0.88
// Based on NVVM 20.0.0
//

.version 9.0
.target sm_100
.address_size 64

	// .globl	_Z29softmax_scale_backward_kernelPfS_S_S_S_S_iii

.visible .entry _Z29softmax_scale_backward_kernelPfS_S_S_S_S_iii(
	.param .u64 .ptr .align 1 _Z29softmax_scale_backward_kernelPfS_S_S_S_S_iii_param_0,
	.param .u64 .ptr .align 1 _Z29softmax_scale_backward_kernelPfS_S_S_S_S_iii_param_1,
	.param .u64 .ptr .align 1 _Z29softmax_scale_backward_kernelPfS_S_S_S_S_iii_param_2,
	.param .u64 .ptr .align 1 _Z29softmax_scale_backward_kernelPfS_S_S_S_S_iii_param_3,
	.param .u64 .ptr .align 1 _Z29softmax_scale_backward_kernelPfS_S_S_S_S_iii_param_4,
	.param .u64 .ptr .align 1 _Z29softmax_scale_backward_kernelPfS_S_S_S_S_iii_param_5,
	.param .u32 _Z29softmax_scale_backward_kernelPfS_S_S_S_S_iii_param_6,
	.param .u32 _Z29softmax_scale_backward_kernelPfS_S_S_S_S_iii_param_7,
	.param .u32 _Z29softmax_scale_backward_kernelPfS_S_S_S_S_iii_param_8
)
{
	.reg .pred 	%p<28>;
	.reg .b32 	%r<100>;
	.reg .b32 	%f<207>;
	.reg .b64 	%rd<140>;

	ld.param.u64 	%rd7, [_Z29softmax_scale_backward_kernelPfS_S_S_S_S_iii_param_0];
	ld.param.u64 	%rd8, [_Z29softmax_scale_backward_kernelPfS_S_S_S_S_iii_param_1];
	ld.param.u64 	%rd9, [_Z29softmax_scale_backward_kernelPfS_S_S_S_S_iii_param_2];
	ld.param.u64 	%rd10, [_Z29softmax_scale_backward_kernelPfS_S_S_S_S_iii_param_5];
	ld.param.u32 	%r55, [_Z29softmax_scale_backward_kernelPfS_S_S_S_S_iii_param_6];
	ld.param.u32 	%r56, [_Z29softmax_scale_backward_kernelPfS_S_S_S_S_iii_param_7];
	ld.param.u32 	%r57, [_Z29softmax_scale_backward_kernelPfS_S_S_S_S_iii_param_8];
	cvta.to.global.u64 	%rd1, %rd7;
	cvta.to.global.u64 	%rd2, %rd10;
	cvta.to.global.u64 	%rd3, %rd8;
	cvta.to.global.u64 	%rd4, %rd9;
	cvt.rn.f32.s32 	%f12, %r56;
	sqrt.rn.f32 	%f1, %f12;
	mov.u32 	%r58, %ctaid.x;
	mov.u32 	%r59, %ntid.x;
	mov.u32 	%r60, %tid.x;
	mad.lo.s32 	%r1, %r58, %r59, %r60;
	mul.lo.s32 	%r61, %r57, %r55;
	setp.ge.s32 	%p1, %r1, %r61;
	setp.lt.s32 	%p2, %r55, 1;
	or.pred  	%p3, %p1, %p2;
	@%p3 bra 	$L__BB0_35;
	mul.lo.s32 	%r2, %r55, %r1;
	add.s32 	%r3, %r55, -1;
	and.b32  	%r4, %r55, 7;
	setp.lt.u32 	%p4, %r3, 7;
	mov.b32 	%r81, 0;
	@%p4 bra 	$L__BB0_4;
	and.b32  	%r81, %r55, 2147483640;
	neg.s32 	%r86, %r81;
	shl.b32 	%r7, %r55, 3;
	mul.wide.u32 	%rd16, %r55, 4;
	mov.u32 	%r84, %r1;
	mov.u32 	%r85, %r2;
$L__BB0_3:
	.pragma "nounroll";
	mul.wide.s32 	%rd11, %r84, 4;
	add.s64 	%rd12, %rd1, %rd11;
	ld.global.f32 	%f13, [%rd12];
	mul.wide.s32 	%rd13, %r85, 4;
	add.s64 	%rd14, %rd3, %rd13;
	ld.global.f32 	%f14, [%rd14];
	mul.f32 	%f15, %f13, %f14;
	add.s64 	%rd15, %rd4, %rd11;
	st.global.f32 	[%rd15], %f15;
	add.s64 	%rd17, %rd12, %rd16;
	ld.global.f32 	%f16, [%rd17];
	ld.global.f32 	%f17, [%rd14+4];
	mul.f32 	%f18, %f16, %f17;
	add.s64 	%rd18, %rd15, %rd16;
	st.global.f32 	[%rd18], %f18;
	add.s64 	%rd19, %rd17, %rd16;
	ld.global.f32 	%f19, [%rd19];
	ld.global.f32 	%f20, [%rd14+8];
	mul.f32 	%f21, %f19, %f20;
	add.s64 	%rd20, %rd18, %rd16;
	st.global.f32 	[%rd20], %f21;
	add.s64 	%rd21, %rd19, %rd16;
	ld.global.f32 	%f22, [%rd21];
	ld.global.f32 	%f23, [%rd14+12];
	mul.f32 	%f24, %f22, %f23;
	add.s64 	%rd22, %rd20, %rd16;
	st.global.f32 	[%rd22], %f24;
	add.s64 	%rd23, %rd21, %rd16;
	ld.global.f32 	%f25, [%rd23];
	ld.global.f32 	%f26, [%rd14+16];
	mul.f32 	%f27, %f25, %f26;
	add.s64 	%rd24, %rd22, %rd16;
	st.global.f32 	[%rd24], %f27;
	add.s64 	%rd25, %rd23, %rd16;
	ld.global.f32 	%f28, [%rd25];
	ld.global.f32 	%f29, [%rd14+20];
	mul.f32 	%f30, %f28, %f29;
	add.s64 	%rd26, %rd24, %rd16;
	st.global.f32 	[%rd26], %f30;
	add.s64 	%rd27, %rd25, %rd16;
	ld.global.f32 	%f31, [%rd27];
	ld.global.f32 	%f32, [%rd14+24];
	mul.f32 	%f33, %f31, %f32;
	add.s64 	%rd28, %rd26, %rd16;
	st.global.f32 	[%rd28], %f33;
	add.s64 	%rd29, %rd27, %rd16;
	ld.global.f32 	%f34, [%rd29];
	ld.global.f32 	%f35, [%rd14+28];
	mul.f32 	%f36, %f34, %f35;
	add.s64 	%rd30, %rd28, %rd16;
	st.global.f32 	[%rd30], %f36;
	add.s32 	%r86, %r86, 8;
	add.s32 	%r85, %r85, 8;
	add.s32 	%r84, %r84, %r7;
	setp.eq.s32 	%p5, %r86, 0;
	@%p5 bra 	$L__BB0_4;
	bra.uni 	$L__BB0_3;
$L__BB0_4:
	setp.eq.s32 	%p6, %r4, 0;
	@%p6 bra 	$L__BB0_12;
	and.b32  	%r9, %r55, 3;
	setp.lt.u32 	%p7, %r4, 4;
	@%p7 bra 	$L__BB0_7;
	mad.lo.s32 	%r63, %r81, %r55, %r1;
	mul.wide.s32 	%rd31, %r63, 4;
	add.s64 	%rd32, %rd1, %rd31;
	ld.global.f32 	%f37, [%rd32];
	add.s32 	%r64, %r81, %r2;
	mul.wide.s32 	%rd33, %r64, 4;
	add.s64 	%rd34, %rd3, %rd33;
	ld.global.f32 	%f38, [%rd34];
	mul.f32 	%f39, %f37, %f38;
	add.s64 	%rd35, %rd4, %rd31;
	st.global.f32 	[%rd35], %f39;
	mul.wide.u32 	%rd36, %r55, 4;
	add.s64 	%rd37, %rd32, %rd36;
	ld.global.f32 	%f40, [%rd37];
	ld.global.f32 	%f41, [%rd34+4];
	mul.f32 	%f42, %f40, %f41;
	add.s64 	%rd38, %rd35, %rd36;
	st.global.f32 	[%rd38], %f42;
	add.s64 	%rd39, %rd37, %rd36;
	ld.global.f32 	%f43, [%rd39];
	ld.global.f32 	%f44, [%rd34+8];
	mul.f32 	%f45, %f43, %f44;
	add.s64 	%rd40, %rd38, %rd36;
	st.global.f32 	[%rd40], %f45;
	add.s64 	%rd41, %rd39, %rd36;
	ld.global.f32 	%f46, [%rd41];
	ld.global.f32 	%f47, [%rd34+12];
	mul.f32 	%f48, %f46, %f47;
	add.s64 	%rd42, %rd40, %rd36;
	st.global.f32 	[%rd42], %f48;
	add.s32 	%r81, %r81, 4;
$L__BB0_7:
	setp.eq.s32 	%p8, %r9, 0;
	@%p8 bra 	$L__BB0_12;
	setp.eq.s32 	%p9, %r9, 1;
	@%p9 bra 	$L__BB0_10;
	mad.lo.s32 	%r65, %r81, %r55, %r1;
	mul.wide.s32 	%rd43, %r65, 4;
	add.s64 	%rd44, %rd1, %rd43;
	ld.global.f32 	%f49, [%rd44];
	add.s32 	%r66, %r81, %r2;
	mul.wide.s32 	%rd45, %r66, 4;
	add.s64 	%rd46, %rd3, %rd45;
	ld.global.f32 	%f50, [%rd46];
	mul.f32 	%f51, %f49, %f50;
	add.s64 	%rd47, %rd4, %rd43;
	st.global.f32 	[%rd47], %f51;
	mul.wide.u32 	%rd48, %r55, 4;
	add.s64 	%rd49, %rd44, %rd48;
	ld.global.f32 	%f52, [%rd49];
	ld.global.f32 	%f53, [%rd46+4];
	mul.f32 	%f54, %f52, %f53;
	add.s64 	%rd50, %rd47, %rd48;
	st.global.f32 	[%rd50], %f54;
	add.s32 	%r81, %r81, 2;
$L__BB0_10:
	and.b32  	%r67, %r55, 1;
	setp.eq.b32 	%p10, %r67, 1;
	not.pred 	%p11, %p10;
	@%p11 bra 	$L__BB0_12;
	mad.lo.s32 	%r68, %r81, %r55, %r1;
	mul.wide.s32 	%rd51, %r68, 4;
	add.s64 	%rd52, %rd1, %rd51;
	ld.global.f32 	%f55, [%rd52];
	add.s32 	%r69, %r81, %r2;
	mul.wide.s32 	%rd53, %r69, 4;
	add.s64 	%rd54, %rd3, %rd53;
	ld.global.f32 	%f56, [%rd54];
	mul.f32 	%f57, %f55, %f56;
	add.s64 	%rd55, %rd4, %rd51;
	st.global.f32 	[%rd55], %f57;
$L__BB0_12:
	ld.param.u64 	%rd139, [_Z29softmax_scale_backward_kernelPfS_S_S_S_S_iii_param_3];
	cvta.to.global.u64 	%rd56, %rd139;
	mul.wide.s32 	%rd57, %r1, 4;
	add.s64 	%rd5, %rd56, %rd57;
	ld.global.f32 	%f206, [%rd5];
	and.b32  	%r14, %r55, 15;
	setp.lt.u32 	%p12, %r3, 15;
	mov.b32 	%r87, 0;
	@%p12 bra 	$L__BB0_15;
	and.b32  	%r87, %r55, 2147483632;
	neg.s32 	%r93, %r87;
	shl.b32 	%r17, %r55, 4;
	mul.wide.u32 	%rd60, %r55, 4;
	mov.u32 	%r92, %r1;
$L__BB0_14:
	.pragma "nounroll";
	mul.wide.s32 	%rd58, %r92, 4;
	add.s64 	%rd59, %rd4, %rd58;
	ld.global.f32 	%f58, [%rd59];
	add.f32 	%f59, %f58, %f206;
	st.global.f32 	[%rd5], %f59;
	add.s64 	%rd61, %rd59, %rd60;
	ld.global.f32 	%f60, [%rd61];
	add.f32 	%f61, %f60, %f59;
	st.global.f32 	[%rd5], %f61;
	add.s64 	%rd62, %rd61, %rd60;
	ld.global.f32 	%f62, [%rd62];
	add.f32 	%f63, %f62, %f61;
	st.global.f32 	[%rd5], %f63;
	add.s64 	%rd63, %rd62, %rd60;
	ld.global.f32 	%f64, [%rd63];
	add.f32 	%f65, %f64, %f63;
	st.global.f32 	[%rd5], %f65;
	add.s64 	%rd64, %rd63, %rd60;
	ld.global.f32 	%f66, [%rd64];
	add.f32 	%f67, %f66, %f65;
	st.global.f32 	[%rd5], %f67;
	add.s64 	%rd65, %rd64, %rd60;
	ld.global.f32 	%f68, [%rd65];
	add.f32 	%f69, %f68, %f67;
	st.global.f32 	[%rd5], %f69;
	add.s64 	%rd66, %rd65, %rd60;
	ld.global.f32 	%f70, [%rd66];
	add.f32 	%f71, %f70, %f69;
	st.global.f32 	[%rd5], %f71;
	add.s64 	%rd67, %rd66, %rd60;
	ld.global.f32 	%f72, [%rd67];
	add.f32 	%f73, %f72, %f71;
	st.global.f32 	[%rd5], %f73;
	add.s64 	%rd68, %rd67, %rd60;
	ld.global.f32 	%f74, [%rd68];
	add.f32 	%f75, %f74, %f73;
	st.global.f32 	[%rd5], %f75;
	add.s64 	%rd69, %rd68, %rd60;
	ld.global.f32 	%f76, [%rd69];
	add.f32 	%f77, %f76, %f75;
	st.global.f32 	[%rd5], %f77;
	add.s64 	%rd70, %rd69, %rd60;
	ld.global.f32 	%f78, [%rd70];
	add.f32 	%f79, %f78, %f77;
	st.global.f32 	[%rd5], %f79;
	add.s64 	%rd71, %rd70, %rd60;
	ld.global.f32 	%f80, [%rd71];
	add.f32 	%f81, %f80, %f79;
	st.global.f32 	[%rd5], %f81;
	add.s64 	%rd72, %rd71, %rd60;
	ld.global.f32 	%f82, [%rd72];
	add.f32 	%f83, %f82, %f81;
	st.global.f32 	[%rd5], %f83;
	add.s64 	%rd73, %rd72, %rd60;
	ld.global.f32 	%f84, [%rd73];
	add.f32 	%f85, %f84, %f83;
	st.global.f32 	[%rd5], %f85;
	add.s64 	%rd74, %rd73, %rd60;
	ld.global.f32 	%f86, [%rd74];
	add.f32 	%f87, %f86, %f85;
	st.global.f32 	[%rd5], %f87;
	add.s64 	%rd75, %rd74, %rd60;
	ld.global.f32 	%f88, [%rd75];
	add.f32 	%f206, %f88, %f87;
	st.global.f32 	[%rd5], %f206;
	add.s32 	%r93, %r93, 16;
	add.s32 	%r92, %r92, %r17;
	setp.eq.s32 	%p13, %r93, 0;
	@%p13 bra 	$L__BB0_15;
	bra.uni 	$L__BB0_14;
$L__BB0_15:
	setp.eq.s32 	%p14, %r14, 0;
	@%p14 bra 	$L__BB0_24;
	setp.lt.u32 	%p15, %r14, 8;
	@%p15 bra 	$L__BB0_18;
	mad.lo.s32 	%r71, %r87, %r55, %r1;
	mul.wide.s32 	%rd76, %r71, 4;
	add.s64 	%rd77, %rd4, %rd76;
	ld.global.f32 	%f89, [%rd77];
	add.f32 	%f90, %f89, %f206;
	st.global.f32 	[%rd5], %f90;
	mul.wide.u32 	%rd78, %r55, 4;
	add.s64 	%rd79, %rd77, %rd78;
	ld.global.f32 	%f91, [%rd79];
	add.f32 	%f92, %f91, %f90;
	st.global.f32 	[%rd5], %f92;
	add.s64 	%rd80, %rd79, %rd78;
	ld.global.f32 	%f93, [%rd80];
	add.f32 	%f94, %f93, %f92;
	st.global.f32 	[%rd5], %f94;
	add.s64 	%rd81, %rd80, %rd78;
	ld.global.f32 	%f95, [%rd81];
	add.f32 	%f96, %f95, %f94;
	st.global.f32 	[%rd5], %f96;
	add.s64 	%rd82, %rd81, %rd78;
	ld.global.f32 	%f97, [%rd82];
	add.f32 	%f98, %f97, %f96;
	st.global.f32 	[%rd5], %f98;
	add.s64 	%rd83, %rd82, %rd78;
	ld.global.f32 	%f99, [%rd83];
	add.f32 	%f100, %f99, %f98;
	st.global.f32 	[%rd5], %f100;
	add.s64 	%rd84, %rd83, %rd78;
	ld.global.f32 	%f101, [%rd84];
	add.f32 	%f102, %f101, %f100;
	st.global.f32 	[%rd5], %f102;
	add.s64 	%rd85, %rd84, %rd78;
	ld.global.f32 	%f103, [%rd85];
	add.f32 	%f206, %f103, %f102;
	st.global.f32 	[%rd5], %f206;
	add.s32 	%r87, %r87, 8;
$L__BB0_18:
	setp.eq.s32 	%p16, %r4, 0;
	@%p16 bra 	$L__BB0_24;
	and.b32  	%r27, %r55, 3;
	setp.lt.u32 	%p17, %r4, 4;
	@%p17 bra 	$L__BB0_21;
	mad.lo.s32 	%r72, %r87, %r55, %r1;
	mul.wide.s32 	%rd86, %r72, 4;
	add.s64 	%rd87, %rd4, %rd86;
	ld.global.f32 	%f104, [%rd87];
	add.f32 	%f105, %f104, %f206;
	st.global.f32 	[%rd5], %f105;
	mul.wide.u32 	%rd88, %r55, 4;
	add.s64 	%rd89, %rd87, %rd88;
	ld.global.f32 	%f106, [%rd89];
	add.f32 	%f107, %f106, %f105;
	st.global.f32 	[%rd5], %f107;
	add.s64 	%rd90, %rd89, %rd88;
	ld.global.f32 	%f108, [%rd90];
	add.f32 	%f109, %f108, %f107;
	st.global.f32 	[%rd5], %f109;
	add.s64 	%rd91, %rd90, %rd88;
	ld.global.f32 	%f110, [%rd91];
	add.f32 	%f206, %f110, %f109;
	st.global.f32 	[%rd5], %f206;
	add.s32 	%r87, %r87, 4;
$L__BB0_21:
	setp.eq.s32 	%p18, %r27, 0;
	@%p18 bra 	$L__BB0_24;
	mad.lo.s32 	%r91, %r87, %r55, %r1;
	neg.s32 	%r90, %r27;
$L__BB0_23:
	.pragma "nounroll";
	mul.wide.s32 	%rd92, %r91, 4;
	add.s64 	%rd93, %rd4, %rd92;
	ld.global.f32 	%f111, [%rd93];
	add.f32 	%f206, %f111, %f206;
	st.global.f32 	[%rd5], %f206;
	add.s32 	%r91, %r91, %r55;
	add.s32 	%r90, %r90, 1;
	setp.ne.s32 	%p19, %r90, 0;
	@%p19 bra 	$L__BB0_23;
$L__BB0_24:
	setp.lt.u32 	%p20, %r3, 7;
	mov.b32 	%r97, 0;
	@%p20 bra 	$L__BB0_27;
	and.b32  	%r97, %r55, 2147483640;
	neg.s32 	%r96, %r97;
	shl.b32 	%r38, %r55, 3;
	mul.wide.u32 	%rd99, %r55, 4;
	mov.u32 	%r94, %r1;
	mov.u32 	%r95, %r2;
$L__BB0_26:
	.pragma "nounroll";
	mul.wide.s32 	%rd94, %r94, 4;
	add.s64 	%rd95, %rd4, %rd94;
	ld.global.f32 	%f112, [%rd95];
	mul.wide.s32 	%rd96, %r95, 4;
	add.s64 	%rd97, %rd3, %rd96;
	ld.global.f32 	%f113, [%rd97];
	ld.global.f32 	%f114, [%rd5];
	mul.f32 	%f115, %f113, %f114;
	sub.f32 	%f116, %f112, %f115;
	div.rn.f32 	%f117, %f116, %f1;
	add.s64 	%rd98, %rd2, %rd94;
	st.global.f32 	[%rd98], %f117;
	add.s64 	%rd100, %rd95, %rd99;
	ld.global.f32 	%f118, [%rd100];
	ld.global.f32 	%f119, [%rd97+4];
	ld.global.f32 	%f120, [%rd5];
	mul.f32 	%f121, %f119, %f120;
	sub.f32 	%f122, %f118, %f121;
	div.rn.f32 	%f123, %f122, %f1;
	add.s64 	%rd101, %rd98, %rd99;
	st.global.f32 	[%rd101], %f123;
	add.s64 	%rd102, %rd100, %rd99;
	ld.global.f32 	%f124, [%rd102];
	ld.global.f32 	%f125, [%rd97+8];
	ld.global.f32 	%f126, [%rd5];
	mul.f32 	%f127, %f125, %f126;
	sub.f32 	%f128, %f124, %f127;
	div.rn.f32 	%f129, %f128, %f1;
	add.s64 	%rd103, %rd101, %rd99;
	st.global.f32 	[%rd103], %f129;
	add.s64 	%rd104, %rd102, %rd99;
	ld.global.f32 	%f130, [%rd104];
	ld.global.f32 	%f131, [%rd97+12];
	ld.global.f32 	%f132, [%rd5];
	mul.f32 	%f133, %f131, %f132;
	sub.f32 	%f134, %f130, %f133;
	div.rn.f32 	%f135, %f134, %f1;
	add.s64 	%rd105, %rd103, %rd99;
	st.global.f32 	[%rd105], %f135;
	add.s64 	%rd106, %rd104, %rd99;
	ld.global.f32 	%f136, [%rd106];
	ld.global.f32 	%f137, [%rd97+16];
	ld.global.f32 	%f138, [%rd5];
	mul.f32 	%f139, %f137, %f138;
	sub.f32 	%f140, %f136, %f139;
	div.rn.f32 	%f141, %f140, %f1;
	add.s64 	%rd107, %rd105, %rd99;
	st.global.f32 	[%rd107], %f141;
	add.s64 	%rd108, %rd106, %rd99;
	ld.global.f32 	%f142, [%rd108];
	ld.global.f32 	%f143, [%rd97+20];
	ld.global.f32 	%f144, [%rd5];
	mul.f32 	%f145, %f143, %f144;
	sub.f32 	%f146, %f142, %f145;
	div.rn.f32 	%f147, %f146, %f1;
	add.s64 	%rd109, %rd107, %rd99;
	st.global.f32 	[%rd109], %f147;
	add.s64 	%rd110, %rd108, %rd99;
	ld.global.f32 	%f148, [%rd110];
	ld.global.f32 	%f149, [%rd97+24];
	ld.global.f32 	%f150, [%rd5];
	mul.f32 	%f151, %f149, %f150;
	sub.f32 	%f152, %f148, %f151;
	div.rn.f32 	%f153, %f152, %f1;
	add.s64 	%rd111, %rd109, %rd99;
	st.global.f32 	[%rd111], %f153;
	add.s64 	%rd112, %rd110, %rd99;
	ld.global.f32 	%f154, [%rd112];
	ld.global.f32 	%f155, [%rd97+28];
	ld.global.f32 	%f156, [%rd5];
	mul.f32 	%f157, %f155, %f156;
	sub.f32 	%f158, %f154, %f157;
	div.rn.f32 	%f159, %f158, %f1;
	add.s64 	%rd113, %rd111, %rd99;
	st.global.f32 	[%rd113], %f159;
	add.s32 	%r96, %r96, 8;
	add.s32 	%r95, %r95, 8;
	add.s32 	%r94, %r94, %r38;
	setp.ne.s32 	%p21, %r96, 0;
	@%p21 bra 	$L__BB0_26;
$L__BB0_27:
	setp.eq.s32 	%p22, %r4, 0;
	@%p22 bra 	$L__BB0_35;
	and.b32  	%r50, %r55, 3;
	setp.lt.u32 	%p23, %r4, 4;
	@%p23 bra 	$L__BB0_30;
	mad.lo.s32 	%r74, %r97, %r55, %r1;
	mul.wide.s32 	%rd114, %r74, 4;
	add.s64 	%rd115, %rd4, %rd114;
	ld.global.f32 	%f160, [%rd115];
	add.s32 	%r75, %r97, %r2;
	mul.wide.s32 	%rd116, %r75, 4;
	add.s64 	%rd117, %rd3, %rd116;
	ld.global.f32 	%f161, [%rd117];
	ld.global.f32 	%f162, [%rd5];
	mul.f32 	%f163, %f161, %f162;
	sub.f32 	%f164, %f160, %f163;
	div.rn.f32 	%f165, %f164, %f1;
	add.s64 	%rd118, %rd2, %rd114;
	st.global.f32 	[%rd118], %f165;
	mul.wide.u32 	%rd119, %r55, 4;
	add.s64 	%rd120, %rd115, %rd119;
	ld.global.f32 	%f166, [%rd120];
	ld.global.f32 	%f167, [%rd117+4];
	ld.global.f32 	%f168, [%rd5];
	mul.f32 	%f169, %f167, %f168;
	sub.f32 	%f170, %f166, %f169;
	div.rn.f32 	%f171, %f170, %f1;
	add.s64 	%rd121, %rd118, %rd119;
	st.global.f32 	[%rd121], %f171;
	add.s64 	%rd122, %rd120, %rd119;
	ld.global.f32 	%f172, [%rd122];
	ld.global.f32 	%f173, [%rd117+8];
	ld.global.f32 	%f174, [%rd5];
	mul.f32 	%f175, %f173, %f174;
	sub.f32 	%f176, %f172, %f175;
	div.rn.f32 	%f177, %f176, %f1;
	add.s64 	%rd123, %rd121, %rd119;
	st.global.f32 	[%rd123], %f177;
	add.s64 	%rd124, %rd122, %rd119;
	ld.global.f32 	%f178, [%rd124];
	ld.global.f32 	%f179, [%rd117+12];
	ld.global.f32 	%f180, [%rd5];
	mul.f32 	%f181, %f179, %f180;
	sub.f32 	%f182, %f178, %f181;
	div.rn.f32 	%f183, %f182, %f1;
	add.s64 	%rd125, %rd123, %rd119;
	st.global.f32 	[%rd125], %f183;
	add.s32 	%r97, %r97, 4;
$L__BB0_30:
	setp.eq.s32 	%p24, %r50, 0;
	@%p24 bra 	$L__BB0_35;
	setp.eq.s32 	%p25, %r50, 1;
	@%p25 bra 	$L__BB0_33;
	mad.lo.s32 	%r76, %r97, %r55, %r1;
	mul.wide.s32 	%rd126, %r76, 4;
	add.s64 	%rd127, %rd4, %rd126;
	ld.global.f32 	%f184, [%rd127];
	add.s32 	%r77, %r97, %r2;
	mul.wide.s32 	%rd128, %r77, 4;
	add.s64 	%rd129, %rd3, %rd128;
	ld.global.f32 	%f185, [%rd129];
	ld.global.f32 	%f186, [%rd5];
	mul.f32 	%f187, %f185, %f186;
	sub.f32 	%f188, %f184, %f187;
	div.rn.f32 	%f189, %f188, %f1;
	add.s64 	%rd130, %rd2, %rd126;
	st.global.f32 	[%rd130], %f189;
	mul.wide.u32 	%rd131, %r55, 4;
	add.s64 	%rd132, %rd127, %rd131;
	ld.global.f32 	%f190, [%rd132];
	ld.global.f32 	%f191, [%rd129+4];
	ld.global.f32 	%f192, [%rd5];
	mul.f32 	%f193, %f191, %f192;
	sub.f32 	%f194, %f190, %f193;
	div.rn.f32 	%f195, %f194, %f1;
	add.s64 	%rd133, %rd130, %rd131;
	st.global.f32 	[%rd133], %f195;
	add.s32 	%r97, %r97, 2;
$L__BB0_33:
	and.b32  	%r78, %r55, 1;
	setp.eq.b32 	%p26, %r78, 1;
	not.pred 	%p27, %p26;
	@%p27 bra 	$L__BB0_35;
	mad.lo.s32 	%r79, %r97, %r55, %r1;
	mul.wide.s32 	%rd134, %r79, 4;
	add.s64 	%rd135, %rd4, %rd134;
	ld.global.f32 	%f196, [%rd135];
	add.s32 	%r80, %r97, %r2;
	mul.wide.s32 	%rd136, %r80, 4;
	add.s64 	%rd137, %rd3, %rd136;
	ld.global.f32 	%f197, [%rd137];
	ld.global.f32 	%f198, [%rd5];
	mul.f32 	%f199, %f197, %f198;
	sub.f32 	%f200, %f196, %f199;
	div.rn.f32 	%f201, %f200, %f1;
	add.s64 	%rd138, %rd2, %rd134;
	st.global.f32 	[%rd138], %f201;
$L__BB0_35:
	ret;

}


// ===== COMPILED SASS (sm_100) =====

	.target	sm_100

	.elftype	@"ET_EXEC"


//--------------------- .note.nv.tkinfo           --------------------------
	.section	.note.nv.tkinfo,"",@"SHT_NOTE"
	.sectionflags	@"SHF_NOTE_NV_TKINFO"
	.tkinfo
        /*0018*/ 	.word	0x00000002
        /*0030*/ 	.string	""
        /*0030*/ 	.string	"ptxas"
        /*0030*/ 	.string	"Cuda compilation tools, release 13.0, V13.0.88"
        /*0030*/ 	.string	"Build cuda_13.0.r13.0/compiler.36424714_0"
        /*0030*/ 	.string	"-arch sm_100 -m 64 "



//--------------------- .note.nv.cuinfo           --------------------------
	.section	.note.nv.cuinfo,"",@"SHT_NOTE"
	.sectionflags	@"SHF_NOTE_NV_CUINFO"
        /*0018*/ 	.short	0x0002
        /*001a*/ 	.short	0x0064
        /*001c*/ 	.short	0x0082
	.zero		2


//--------------------- .nv.info                  --------------------------
	.section	.nv.info,"",@"SHT_CUDA_INFO"
	.align	4


	//----- nvinfo : EIATTR_REGCOUNT
	.align		4
        /*0000*/ 	.byte	0x04, 0x2f
        /*0002*/ 	.short	(.L_1 - .L_0)
	.align		4
.L_0:
        /*0004*/ 	.word	index@(_Z29softmax_scale_backward_kernelPfS_S_S_S_S_iii)
        /*0008*/ 	.word	0x00000025


	//----- nvinfo : EIATTR_FRAME_SIZE
	.align		4
.L_1:
        /*000c*/ 	.byte	0x04, 0x11
        /*000e*/ 	.short	(.L_3 - .L_2)
	.align		4
.L_2:
        /*0010*/ 	.word	index@($__internal_1_$__cuda_sm3x_div_rn_noftz_f32_slowpath)
        /*0014*/ 	.word	0x00000000


	//----- nvinfo : EIATTR_FRAME_SIZE
	.align		4
.L_3:
        /*0018*/ 	.byte	0x04, 0x11
        /*001a*/ 	.short	(.L_5 - .L_4)
	.align		4
.L_4:
        /*001c*/ 	.word	index@($__internal_0_$__cuda_sm20_sqrt_rn_f32_slowpath)
        /*0020*/ 	.word	0x00000000


	//----- nvinfo : EIATTR_FRAME_SIZE
	.align		4
.L_5:
        /*0024*/ 	.byte	0x04, 0x11
        /*0026*/ 	.short	(.L_7 - .L_6)
	.align		4
.L_6:
        /*0028*/ 	.word	index@(_Z29softmax_scale_backward_kernelPfS_S_S_S_S_iii)
        /*002c*/ 	.word	0x00000000


	//----- nvinfo : EIATTR_MIN_STACK_SIZE
	.align		4
.L_7:
        /*0030*/ 	.byte	0x04, 0x12
        /*0032*/ 	.short	(.L_9 - .L_8)
	.align		4
.L_8:
        /*0034*/ 	.word	index@(_Z29softmax_scale_backward_kernelPfS_S_S_S_S_iii)
        /*0038*/ 	.word	0x00000000
.L_9:


//--------------------- .nv.compat                --------------------------
	.section	.nv.compat,"",@"SHT_CUDA_COMPAT_INFO"
	.align	4
        /*0000*/ 	.byte	0x02, 0x09, 0x00, 0x00, 0x02, 0x02, 0x01, 0x00, 0x02, 0x05, 0x05, 0x00, 0x03, 0x07, 0x01, 0x01
        /*0010*/ 	.byte	0x02, 0x03, 0x00, 0x00, 0x02, 0x06, 0x01, 0x00, 0x04, 0x0b, 0x08, 0x00, 0x01, 0x00, 0x00, 0x00
        /*0020*/ 	.byte	0x00, 0x00, 0x00, 0x00


//--------------------- .nv.info._Z29softmax_scale_backward_kernelPfS_S_S_S_S_iii --------------------------
	.section	.nv.info._Z29softmax_scale_backward_kernelPfS_S_S_S_S_iii,"",@"SHT_CUDA_INFO"
	.sectionflags	@""
	.align	4


	//----- nvinfo : EIATTR_CUDA_API_VERSION
	.align		4
        /*0000*/ 	.byte	0x04, 0x37
        /*0002*/ 	.short	(.L_11 - .L_10)
.L_10:
        /*0004*/ 	.word	0x00000082


	//----- nvinfo : EIATTR_KPARAM_INFO
	.align		4
.L_11:
        /*0008*/ 	.byte	0x04, 0x17
        /*000a*/ 	.short	(.L_13 - .L_12)
.L_12:
        /*000c*/ 	.word	0x00000000
        /*0010*/ 	.short	0x0008
        /*0012*/ 	.short	0x0038
        /*0014*/ 	.byte	0x00, 0xf0, 0x11, 0x00


	//----- nvinfo : EIATTR_KPARAM_INFO
	.align		4
.L_13:
        /*0018*/ 	.byte	0x04, 0x17
        /*001a*/ 	.short	(.L_15 - .L_14)
.L_14:
        /*001c*/ 	.word	0x00000000
        /*0020*/ 	.short	0x0007
        /*0022*/ 	.short	0x0034
        /*0024*/ 	.byte	0x00, 0xf0, 0x11, 0x00


	//----- nvinfo : EIATTR_KPARAM_INFO
	.align		4
.L_15:
        /*0028*/ 	.byte	0x04, 0x17
        /*002a*/ 	.short	(.L_17 - .L_16)
.L_16:
        /*002c*/ 	.word	0x00000000
        /*0030*/ 	.short	0x0006
        /*0032*/ 	.short	0x0030
        /*0034*/ 	.byte	0x00, 0xf0, 0x11, 0x00


	//----- nvinfo : EIATTR_KPARAM_INFO
	.align		4
.L_17:
        /*0038*/ 	.byte	0x04, 0x17
        /*003a*/ 	.short	(.L_19 - .L_18)
.L_18:
        /*003c*/ 	.word	0x00000000
        /*0040*/ 	.short	0x0005
        /*0042*/ 	.short	0x0028
        /*0044*/ 	.byte	0x00, 0xf5, 0x21, 0x00


	//----- nvinfo : EIATTR_KPARAM_INFO
	.align		4
.L_19:
        /*0048*/ 	.byte	0x04, 0x17
        /*004a*/ 	.short	(.L_21 - .L_20)
.L_20:
        /*004c*/ 	.word	0x00000000
        /*0050*/ 	.short	0x0004
        /*0052*/ 	.short	0x0020
        /*0054*/ 	.byte	0x00, 0xf5, 0x21, 0x00


	//----- nvinfo : EIATTR_KPARAM_INFO
	.align		4
.L_21:
        /*0058*/ 	.byte	0x04, 0x17
        /*005a*/ 	.short	(.L_23 - .L_22)
.L_22:
        /*005c*/ 	.word	0x00000000
        /*0060*/ 	.short	0x0003
        /*0062*/ 	.short	0x0018
        /*0064*/ 	.byte	0x00, 0xf5, 0x21, 0x00


	//----- nvinfo : EIATTR_KPARAM_INFO
	.align		4
.L_23:
        /*0068*/ 	.byte	0x04, 0x17
        /*006a*/ 	.short	(.L_25 - .L_24)
.L_24:
        /*006c*/ 	.word	0x00000000
        /*0070*/ 	.short	0x0002
        /*0072*/ 	.short	0x0010
        /*0074*/ 	.byte	0x00, 0xf5, 0x21, 0x00


	//----- nvinfo : EIATTR_KPARAM_INFO
	.align		4
.L_25:
        /*0078*/ 	.byte	0x04, 0x17
        /*007a*/ 	.short	(.L_27 - .L_26)
.L_26:
        /*007c*/ 	.word	0x00000000
        /*0080*/ 	.short	0x0001
        /*0082*/ 	.short	0x0008
        /*0084*/ 	.byte	0x00, 0xf5, 0x21, 0x00


	//----- nvinfo : EIATTR_KPARAM_INFO
	.align		4
.L_27:
        /*0088*/ 	.byte	0x04, 0x17
        /*008a*/ 	.short	(.L_29 - .L_28)
.L_28:
        /*008c*/ 	.word	0x00000000
        /*0090*/ 	.short	0x0000
        /*0092*/ 	.short	0x0000
        /*0094*/ 	.byte	0x00, 0xf5, 0x21, 0x00


	//----- nvinfo : EIATTR_SPARSE_MMA_MASK
	.align		4
.L_29:
        /*0098*/ 	.byte	0x03, 0x50
        /*009a*/ 	.short	0x0000


	//----- nvinfo : EIATTR_MAXREG_COUNT
	.align		4
        /*009c*/ 	.byte	0x03, 0x1b
        /*009e*/ 	.short	0x00ff


	//----- nvinfo : EIATTR_MERCURY_ISA_VERSION
	.align		4
        /*00a0*/ 	.byte	0x03, 0x5f
        /*00a2*/ 	.short	0x0101


	//----- nvinfo : EIATTR_VRC_CTA_INIT_COUNT
	.align		4
        /*00a4*/ 	.byte	0x02, 0x4a
	.zero		1
	.zero		1


	//----- nvinfo : EIATTR_EXIT_INSTR_OFFSETS
	.align		4
        /*00a8*/ 	.byte	0x04, 0x1c
        /*00aa*/ 	.short	(.L_31 - .L_30)


	//   ....[0]....
.L_30:
        /*00ac*/ 	.word	0x00000180


	//   ....[1]....
        /*00b0*/ 	.word	0x00001f50


	//   ....[2]....
        /*00b4*/ 	.word	0x00002550


	//   ....[3]....
        /*00b8*/ 	.word	0x000028b0


	//   ....[4]....
        /*00bc*/ 	.word	0x00002a50


	//----- nvinfo : EIATTR_CRS_STACK_SIZE
	.align		4
.L_31:
        /*00c0*/ 	.byte	0x04, 0x1e
        /*00c2*/ 	.short	(.L_33 - .L_32)
.L_32:
        /*00c4*/ 	.word	0x00000000


	//----- nvinfo : EIATTR_CBANK_PARAM_SIZE
	.align		4
.L_33:
        /*00c8*/ 	.byte	0x03, 0x19
        /*00ca*/ 	.short	0x003c


	//----- nvinfo : EIATTR_PARAM_CBANK
	.align		4
        /*00cc*/ 	.byte	0x04, 0x0a
        /*00ce*/ 	.short	(.L_35 - .L_34)
	.align		4
.L_34:
        /*00d0*/ 	.word	index@(.nv.constant0._Z29softmax_scale_backward_kernelPfS_S_S_S_S_iii)
        /*00d4*/ 	.short	0x0380
        /*00d6*/ 	.short	0x003c


	//----- nvinfo : EIATTR_SW_WAR
	.align		4
.L_35:
        /*00d8*/ 	.byte	0x04, 0x36
        /*00da*/ 	.short	(.L_37 - .L_36)
.L_36:
        /*00dc*/ 	.word	0x00000008
.L_37:


//--------------------- .nv.callgraph             --------------------------
	.section	.nv.callgraph,"",@"SHT_CUDA_CALLGRAPH"
	.align	4
	.sectionentsize	8
	.align		4
        /*0000*/ 	.word	0x00000000
	.align		4
        /*0004*/ 	.word	0xffffffff
	.align		4
        /*0008*/ 	.word	0x00000000
	.align		4
        /*000c*/ 	.word	0xfffffffe
	.align		4
        /*0010*/ 	.word	0x00000000
	.align		4
        /*0014*/ 	.word	0xfffffffd
	.align		4
        /*0018*/ 	.word	0x00000000
	.align		4
        /*001c*/ 	.word	0xfffffffc


//--------------------- .text._Z29softmax_scale_backward_kernelPfS_S_S_S_S_iii --------------------------
	.section	.text._Z29softmax_scale_backward_kernelPfS_S_S_S_S_iii,"ax",@progbits
	.align	128
        .global         _Z29softmax_scale_backward_kernelPfS_S_S_S_S_iii
        .type           _Z29softmax_scale_backward_kernelPfS_S_S_S_S_iii,@function
        .size           _Z29softmax_scale_backward_kernelPfS_S_S_S_S_iii,(.L_x_60 - _Z29softmax_scale_backward_kernelPfS_S_S_S_S_iii)
        .other          _Z29softmax_scale_backward_kernelPfS_S_S_S_S_iii,@"STO_CUDA_ENTRY STV_DEFAULT"
_Z29softmax_scale_backward_kernelPfS_S_S_S_S_iii:
.text._Z29softmax_scale_backward_kernelPfS_S_S_S_S_iii:
[----:B------:R-:W-:Y:S01]  /*0000*/  LDC R1, c[0x0][0x37c] ;  /* 0x0000df00ff017b82 */ /* 0x000fe20000000800 */
[----:B------:R-:W0:Y:S02]  /*0010*/  LDCU UR4, c[0x0][0x3b4] ;  /* 0x00007680ff0477ac */ /* 0x000e240008000800 */
[----:B0-----:R-:W-:-:S04]  /*0020*/  I2FP.F32.S32 R0, UR4 ;  /* 0x0000000400007c45 */ /* 0x001fc80008201400 */
[----:B------:R-:W-:Y:S01]  /*0030*/  IADD3 R2, PT, PT, R0, -0xd000000, RZ ;  /* 0xf300000000027810 */ /* 0x000fe20007ffe0ff */
[----:B------:R0:W1:Y:S03]  /*0040*/  MUFU.RSQ R3, R0 ;  /* 0x0000000000037308 */ /* 0x0000660000001400 */
[----:B------:R-:W-:-:S13]  /*0050*/  ISETP.GT.U32.AND P0, PT, R2, 0x727fffff, PT ;  /* 0x727fffff0200780c */ /* 0x000fda0003f04070 */
[----:B0-----:R-:W-:Y:S05]  /*0060*/  @!P0 BRA `(.L_x_0) ;  /* 0x00000000000c8947 */ /* 0x001fea0003800000 */
[----:B------:R-:W-:-:S07]  /*0070*/  MOV R4, 0x90 ;  /* 0x0000009000047802 */ /* 0x000fce0000000f00 */
[----:B-1----:R-:W-:Y:S05]  /*0080*/  CALL.REL.NOINC `($__internal_0_$__cuda_sm20_sqrt_rn_f32_slowpath) ;  /* 0x0000002800747944 */ /* 0x002fea0003c00000 */
[----:B------:R-:W-:Y:S05]  /*0090*/  BRA `(.L_x_1) ;  /* 0x0000000000107947 */ /* 0x000fea0003800000 */
.L_x_0:
[----:B-1----:R-:W-:Y:S01]  /*00a0*/  FMUL.FTZ R5, R0, R3 ;  /* 0x0000000300057220 */ /* 0x002fe20000410000 */
[----:B------:R-:W-:-:S03]  /*00b0*/  FMUL.FTZ R3, R3, 0.5 ;  /* 0x3f00000003037820 */ /* 0x000fc60000410000 */
[----:B------:R-:W-:-:S04]  /*00c0*/  FFMA R0, -R5, R5, R0 ;  /* 0x0000000505007223 */ /* 0x000fc80000000100 */
[----:B------:R-:W-:-:S07]  /*00d0*/  FFMA R10, R0, R3, R5 ;  /* 0x00000003000a7223 */ /* 0x000fce0000000005 */
.L_x_1:
[----:B------:R-:W0:Y:S01]  /*00e0*/  S2R R2, SR_TID.X ;  /* 0x0000000000027919 */ /* 0x000e220000002100 */
[----:B------:R-:W0:Y:S01]  /*00f0*/  S2UR UR4, SR_CTAID.X ;  /* 0x00000000000479c3 */ /* 0x000e220000002500 */
[----:B------:R-:W1:Y:S01]  /*0100*/  LDCU UR6, c[0x0][0x3b0] ;  /* 0x00007600ff0677ac */ /* 0x000e620008000800 */
[----:B------:R-:W2:Y:S06]  /*0110*/  LDCU UR5, c[0x0][0x3b8] ;  /* 0x00007700ff0577ac */ /* 0x000eac0008000800 */
[----:B------:R-:W0:Y:S01]  /*0120*/  LDC R9, c[0x0][0x360] ;  /* 0x0000d800ff097b82 */ /* 0x000e220000000800 */
[----:B-1----:R-:W-:-:S04]  /*0130*/  MOV R0, UR6 ;  /* 0x0000000600007c02 */ /* 0x002fc80008000f00 */
[C---:B------:R-:W-:Y:S01]  /*0140*/  ISETP.GE.AND P0, PT, R0.reuse, 0x1, PT ;  /* 0x000000010000780c */ /* 0x040fe20003f06270 */
[----:B0-----:R-:W-:Y:S02]  /*0150*/  IMAD R9, R9, UR4, R2 ;  /* 0x0000000409097c24 */ /* 0x001fe4000f8e0202 */
[----:B--2---:R-:W-:-:S05]  /*0160*/  IMAD R2, R0, UR5, RZ ;  /* 0x0000000500027c24 */ /* 0x004fca000f8e02ff */
[----:B------:R-:W-:-:S13]  /*0170*/  ISETP.GE.OR P0, PT, R9, R2, !P0 ;  /* 0x000000020900720c */ /* 0x000fda0004706670 */
[----:B------:R-:W-:Y:S05]  /*0180*/  @P0 EXIT ;  /* 0x000000000000094d */ /* 0x000fea0003800000 */
[C---:B------:R-:W-:Y:S01]  /*0190*/  IADD3 R18, PT, PT, R0.reuse, -0x1, RZ ;  /* 0xffffffff00127810 */ /* 0x040fe20007ffe0ff */
[----:B------:R-:W0:Y:S01]  /*01a0*/  LDCU.64 UR4, c[0x0][0x358] ;  /* 0x00006b00ff0477ac */ /* 0x000e220008000a00 */
[----:B------:R-:W-:Y:S01]  /*01b0*/  LOP3.LUT R8, R0, 0x7, RZ, 0xc0, !PT ;  /* 0x0000000700087812 */ /* 0x000fe200078ec0ff */
[----:B------:R-:W-:Y:S01]  /*01c0*/  HFMA2 R4, -RZ, RZ, 0, 0 ;  /* 0x00000000ff047431 */ /* 0x000fe200000001ff */
[----:B------:R-:W-:Y:S01]  /*01d0*/  ISETP.GE.U32.AND P0, PT, R18, 0x7, PT ;  /* 0x000000071200780c */ /* 0x000fe20003f06070 */
[----:B------:R-:W-:Y:S01]  /*01e0*/  IMAD R7, R9, R0, RZ ;  /* 0x0000000009077224 */ /* 0x000fe200078e02ff */
[----:B------:R-:W-:-:S11]  /*01f0*/  ISETP.NE.AND P1, PT, R8, RZ, PT ;  /* 0x000000ff0800720c */ /* 0x000fd60003f25270 */
[----:B------:R-:W-:Y:S05]  /*0200*/  @!P0 BRA `(.L_x_2) ;  /* 0x0000000000f88947 */ /* 0x000fea0003800000 */
[----:B------:R-:W-:Y:S02]  /*0210*/  LOP3.LUT R4, R0, 0x7ffffff8, RZ, 0xc0, !PT ;  /* 0x7ffffff800047812 */ /* 0x000fe400078ec0ff */
[----:B------:R-:W-:Y:S02]  /*0220*/  MOV R11, R9 ;  /* 0x00000009000b7202 */ /* 0x000fe40000000f00 */
[----:B------:R-:W-:Y:S02]  /*0230*/  MOV R5, R7 ;  /* 0x0000000700057202 */ /* 0x000fe40000000f00 */
[----:B------:R-:W-:-:S07]  /*0240*/  IADD3 R6, PT, PT, -R4, RZ, RZ ;  /* 0x000000ff04067210 */ /* 0x000fce0007ffe1ff */
.L_x_3:
[----:B------:R-:W1:Y:S08]  /*0250*/  LDC.64 R2, c[0x0][0x388] ;  /* 0x0000e200ff027b82 */ /* 0x000e700000000a00 */
[----:B--2---:R-:W2:Y:S08]  /*0260*/  LDC.64 R16, c[0x0][0x380] ;  /* 0x0000e000ff107b82 */ /* 0x004eb00000000a00 */
[----:B------:R-:W3:Y:S01]  /*0270*/  LDC.64 R12, c[0x0][0x390] ;  /* 0x0000e400ff0c7b82 */ /* 0x000ee20000000a00 */
[----:B-1----:R-:W-:-:S07]  /*0280*/  IMAD.WIDE R2, R5, 0x4, R2 ;  /* 0x0000000405027825 */ /* 0x002fce00078e0202 */
[----:B------:R-:W1:Y:S01]  /*0290*/  LDC R0, c[0x0][0x3b0] ;  /* 0x0000ec00ff007b82 */ /* 0x000e620000000800 */
[----:B0-----:R-:W4:Y:S01]  /*02a0*/  LDG.E R15, desc[UR4][R2.64] ;  /* 0x00000004020f7981 */ /* 0x001f22000c1e1900 */
[----:B--2---:R-:W-:-:S05]  /*02b0*/  IMAD.WIDE R16, R11, 0x4, R16 ;  /* 0x000000040b107825 */ /* 0x004fca00078e0210 */
[----:B------:R-:W4:Y:S01]  /*02c0*/  LDG.E R14, desc[UR4][R16.64] ;  /* 0x00000004100e7981 */ /* 0x000f22000c1e1900 */
[----:B---3--:R-:W-:-:S04]  /*02d0*/  IMAD.WIDE R12, R11, 0x4, R12 ;  /* 0x000000040b0c7825 */ /* 0x008fc800078e020c */
[----:B-1----:R-:W-:-:S04]  /*02e0*/  IMAD.WIDE.U32 R20, R0, 0x4, R16 ;  /* 0x0000000400147825 */ /* 0x002fc800078e0010 */
[----:B----4-:R-:W-:-:S05]  /*02f0*/  FMUL R19, R14, R15 ;  /* 0x0000000f0e137220 */ /* 0x010fca0000400000 */
[----:B------:R0:W-:Y:S04]  /*0300*/  STG.E desc[UR4][R12.64], R19 ;  /* 0x000000130c007986 */ /* 0x0001e8000c101904 */
[----:B------:R-:W2:Y:S04]  /*0310*/  LDG.E R23, desc[UR4][R2.64+0x4] ;  /* 0x0000040402177981 */ /* 0x000ea8000c1e1900 */
[----:B------:R-:W2:Y:S01]  /*0320*/  LDG.E R22, desc[UR4][R20.64] ;  /* 0x0000000414167981 */ /* 0x000ea2000c1e1900 */
[----:B------:R-:W-:-:S04]  /*0330*/  IMAD.WIDE.U32 R14, R0, 0x4, R12 ;  /* 0x00000004000e7825 */ /* 0x000fc800078e000c */
[----:B--2---:R-:W-:Y:S01]  /*0340*/  FMUL R27, R22, R23 ;  /* 0x00000017161b7220 */ /* 0x004fe20000400000 */
[----:B------:R-:W-:-:S04]  /*0350*/  IMAD.WIDE.U32 R22, R0, 0x4, R20 ;  /* 0x0000000400167825 */ /* 0x000fc800078e0014 */
[----:B------:R1:W-:Y:S04]  /*0360*/  STG.E desc[UR4][R14.64], R27 ;  /* 0x0000001b0e007986 */ /* 0x0003e8000c101904 */
[----:B------:R-:W2:Y:S04]  /*0370*/  LDG.E R24, desc[UR4][R22.64] ;  /* 0x0000000416187981 */ /* 0x000ea8000c1e1900 */
[----:B------:R-:W2:Y:S01]  /*0380*/  LDG.E R25, desc[UR4][R2.64+0x8] ;  /* 0x0000080402197981 */ /* 0x000ea2000c1e1900 */
[----:B------:R-:W-:-:S04]  /*0390*/  IMAD.WIDE.U32 R16, R0, 0x4, R14 ;  /* 0x0000000400107825 */ /* 0x000fc800078e000e */
[----:B--2---:R-:W-:Y:S01]  /*03a0*/  FMUL R29, R24, R25 ;  /* 0x00000019181d7220 */ /* 0x004fe20000400000 */
[----:B------:R-:W-:-:S04]  /*03b0*/  IMAD.WIDE.U32 R24, R0, 0x4, R22 ;  /* 0x0000000400187825 */ /* 0x000fc800078e0016 */
[----:B------:R2:W-:Y:S04]  /*03c0*/  STG.E desc[UR4][R16.64], R29 ;  /* 0x0000001d10007986 */ /* 0x0005e8000c101904 */
[----:B0-----:R-:W3:Y:S04]  /*03d0*/  LDG.E R19, desc[UR4][R24.64] ;  /* 0x0000000418137981 */ /* 0x001ee8000c1e1900 */
[----:B------:R-:W3:Y:S01]  /*03e0*/  LDG.E R20, desc[UR4][R2.64+0xc] ;  /* 0x00000c0402147981 */ /* 0x000ee2000c1e1900 */
[----:B------:R-:W-:-:S04]  /*03f0*/  IMAD.WIDE.U32 R12, R0, 0x4, R16 ;  /* 0x00000004000c7825 */ /* 0x000fc800078e0010 */
[----:B---3--:R-:W-:Y:S01]  /*0400*/  FMUL R19, R19, R20 ;  /* 0x0000001413137220 */ /* 0x008fe20000400000 */
[----:B------:R-:W-:-:S04]  /*0410*/  IMAD.WIDE.U32 R20, R0, 0x4, R24 ;  /* 0x0000000400147825 */ /* 0x000fc800078e0018 */
[----:B------:R0:W-:Y:S04]  /*0420*/  STG.E desc[UR4][R12.64], R19 ;  /* 0x000000130c007986 */ /* 0x0001e8000c101904 */
[----:B------:R-:W3:Y:S04]  /*0430*/  LDG.E R22, desc[UR4][R20.64] ;  /* 0x0000000414167981 */ /* 0x000ee8000c1e1900 */
[----:B------:R-:W3:Y:S01]  /*0440*/  LDG.E R23, desc[UR4][R2.64+0x10] ;  /* 0x0000100402177981 */ /* 0x000ee2000c1e1900 */
[----:B-1----:R-:W-:-:S04]  /*0450*/  IMAD.WIDE.U32 R14, R0, 0x4, R12 ;  /* 0x00000004000e7825 */ /* 0x002fc800078e000c */
[----:B---3--:R-:W-:Y:S01]  /*0460*/  FMUL R27, R22, R23 ;  /* 0x00000017161b7220 */ /* 0x008fe20000400000 */
[----:B------:R-:W-:-:S04]  /*0470*/  IMAD.WIDE.U32 R22, R0, 0x4, R20 ;  /* 0x0000000400167825 */ /* 0x000fc800078e0014 */
[----:B------:R1:W-:Y:S04]  /*0480*/  STG.E desc[UR4][R14.64], R27 ;  /* 0x0000001b0e007986 */ /* 0x0003e8000c101904 */
[----:B------:R-:W3:Y:S04]  /*0490*/  LDG.E R24, desc[UR4][R22.64] ;  /* 0x0000000416187981 */ /* 0x000ee8000c1e1900 */
[----:B------:R-:W3:Y:S01]  /*04a0*/  LDG.E R25, desc[UR4][R2.64+0x14] ;  /* 0x0000140402197981 */ /* 0x000ee2000c1e1900 */
[----:B--2---:R-:W-:-:S04]  /*04b0*/  IMAD.WIDE.U32 R16, R0, 0x4, R14 ;  /* 0x0000000400107825 */ /* 0x004fc800078e000e */
[----:B---3--:R-:W-:Y:S01]  /*04c0*/  FMUL R29, R24, R25 ;  /* 0x00000019181d7220 */ /* 0x008fe20000400000 */
[----:B------:R-:W-:-:S04]  /*04d0*/  IMAD.WIDE.U32 R24, R0, 0x4, R22 ;  /* 0x0000000400187825 */ /* 0x000fc800078e0016 */
[----:B------:R2:W-:Y:S04]  /*04e0*/  STG.E desc[UR4][R16.64], R29 ;  /* 0x0000001d10007986 */ /* 0x0005e8000c101904 */
[----:B0-----:R-:W3:Y:S04]  /*04f0*/  LDG.E R19, desc[UR4][R24.64] ;  /* 0x0000000418137981 */ /* 0x001ee8000c1e1900 */
[----:B------:R-:W3:Y:S01]  /*0500*/  LDG.E R20, desc[UR4][R2.64+0x18] ;  /* 0x0000180402147981 */ /* 0x000ee2000c1e1900 */
[----:B------:R-:W-:-:S04]  /*0510*/  IMAD.WIDE.U32 R12, R0, 0x4, R16 ;  /* 0x00000004000c7825 */ /* 0x000fc800078e0010 */
[----:B-1----:R-:W-:-:S04]  /*0520*/  IMAD.WIDE.U32 R14, R0, 0x4, R24 ;  /* 0x00000004000e7825 */ /* 0x002fc800078e0018 */
[----:B---3--:R-:W-:-:S05]  /*0530*/  FMUL R19, R19, R20 ;  /* 0x0000001413137220 */ /* 0x008fca0000400000 */
[----:B------:R2:W-:Y:S04]  /*0540*/  STG.E desc[UR4][R12.64], R19 ;  /* 0x000000130c007986 */ /* 0x0005e8000c101904 */
[----:B------:R-:W3:Y:S04]  /*0550*/  LDG.E R14, desc[UR4][R14.64] ;  /* 0x000000040e0e7981 */ /* 0x000ee8000c1e1900 */
[----:B------:R-:W3:Y:S01]  /*0560*/  LDG.E R23, desc[UR4][R2.64+0x1c] ;  /* 0x00001c0402177981 */ /* 0x000ee2000c1e1900 */
[----:B------:R-:W-:Y:S01]  /*0570*/  IMAD.WIDE.U32 R20, R0, 0x4, R12 ;  /* 0x0000000400147825 */ /* 0x000fe200078e000c */
[----:B------:R-:W-:-:S04]  /*0580*/  IADD3 R6, PT, PT, R6, 0x8, RZ ;  /* 0x0000000806067810 */ /* 0x000fc80007ffe0ff */
[----:B------:R-:W-:Y:S02]  /*0590*/  ISETP.NE.AND P0, PT, R6, RZ, PT ;  /* 0x000000ff0600720c */ /* 0x000fe40003f05270 */
[----:B------:R-:W-:Y:S02]  /*05a0*/  IADD3 R5, PT, PT, R5, 0x8, RZ ;  /* 0x0000000805057810 */ /* 0x000fe40007ffe0ff */
[----:B------:R-:W-:Y:S01]  /*05b0*/  LEA R11, R0, R11, 0x3 ;  /* 0x0000000b000b7211 */ /* 0x000fe200078e18ff */
[----:B---3--:R-:W-:-:S05]  /*05c0*/  FMUL R23, R14, R23 ;  /* 0x000000170e177220 */ /* 0x008fca0000400000 */
[----:B------:R2:W-:Y:S03]  /*05d0*/  STG.E desc[UR4][R20.64], R23 ;  /* 0x0000001714007986 */ /* 0x0005e6000c101904 */
[----:B------:R-:W-:Y:S05]  /*05e0*/  @P0 BRA `(.L_x_3) ;  /* 0xfffffffc00180947 */ /* 0x000fea000383ffff */
.L_x_2:
[----:B------:R-:W-:Y:S05]  /*05f0*/  @!P1 BRA `(.L_x_4) ;  /* 0x0000000400189947 */ /* 0x000fea0003800000 */
[----:B------:R-:W-:Y:S02]  /*0600*/  ISETP.GE.U32.AND P0, PT, R8, 0x4, PT ;  /* 0x000000040800780c */ /* 0x000fe40003f06070 */
[----:B------:R-:W-:-:S04]  /*0610*/  LOP3.LUT R6, R0, 0x3, RZ, 0xc0, !PT ;  /* 0x0000000300067812 */ /* 0x000fc800078ec0ff */
[----:B------:R-:W-:-:S07]  /*0620*/  ISETP.NE.AND P1, PT, R6, RZ, PT ;  /* 0x000000ff0600720c */ /* 0x000fce0003f25270 */
[----:B------:R-:W-:Y:S06]  /*0630*/  @!P0 BRA `(.L_x_5) ;  /* 0x00000000007c8947 */ /* 0x000fec0003800000 */
[----:B------:R-:W1:Y:S01]  /*0640*/  LDC.64 R2, c[0x0][0x388] ;  /* 0x0000e200ff027b82 */ /* 0x000e620000000a00 */
[----:B------:R-:W-:Y:S01]  /*0650*/  IADD3 R11, PT, PT, R7, R4, RZ ;  /* 0x00000004070b7210 */ /* 0x000fe20007ffe0ff */
[----:B------:R-:W-:-:S06]  /*0660*/  IMAD R5, R4, R0, R9 ;  /* 0x0000000004057224 */ /* 0x000fcc00078e0209 */
[----:B--2---:R-:W2:Y:S08]  /*0670*/  LDC.64 R12, c[0x0][0x380] ;  /* 0x0000e000ff0c7b82 */ /* 0x004eb00000000a00 */
[----:B------:R-:W3:Y:S01]  /*0680*/  LDC.64 R14, c[0x0][0x390] ;  /* 0x0000e400ff0e7b82 */ /* 0x000ee20000000a00 */
[----:B-1----:R-:W-:-:S05]  /*0690*/  IMAD.WIDE R2, R11, 0x4, R2 ;  /* 0x000000040b027825 */ /* 0x002fca00078e0202 */
[----:B0-----:R-:W4:Y:S01]  /*06a0*/  LDG.E R16, desc[UR4][R2.64] ;  /* 0x0000000402107981 */ /* 0x001f22000c1e1900 */
[----:B--2---:R-:W-:-:S05]  /*06b0*/  IMAD.WIDE R12, R5, 0x4, R12 ;  /* 0x00000004050c7825 */ /* 0x004fca00078e020c */
[----:B------:R-:W4:Y:S01]  /*06c0*/  LDG.E R11, desc[UR4][R12.64] ;  /* 0x000000040c0b7981 */ /* 0x000f22000c1e1900 */
[----:B---3--:R-:W-:-:S04]  /*06d0*/  IMAD.WIDE R14, R5, 0x4, R14 ;  /* 0x00000004050e7825 */ /* 0x008fc800078e020e */
[----:B----4-:R-:W-:Y:S01]  /*06e0*/  FMUL R11, R11, R16 ;  /* 0x000000100b0b7220 */ /* 0x010fe20000400000 */
        /* <DEDUP_REMOVED lines=11> */
[----:B0-----:R-:W-:-:S04]  /*07a0*/  IMAD.WIDE.U32 R14, R0, 0x4, R22 ;  /* 0x00000004000e7825 */ /* 0x001fc800078e0016 */
[----:B--2---:R-:W-:-:S05]  /*07b0*/  FMUL R19, R19, R24 ;  /* 0x0000001813137220 */ /* 0x004fca0000400000 */
[----:B------:R1:W-:Y:S04]  /*07c0*/  STG.E desc[UR4][R12.64], R19 ;  /* 0x000000130c007986 */ /* 0x0003e8000c101904 */
[----:B------:R-:W2:Y:S04]  /*07d0*/  LDG.E R14, desc[UR4][R14.64] ;  /* 0x000000040e0e7981 */ /* 0x000ea8000c1e1900 */
[----:B------:R-:W2:Y:S01]  /*07e0*/  LDG.E R11, desc[UR4][R2.64+0xc] ;  /* 0x00000c04020b7981 */ /* 0x000ea2000c1e1900 */
[----:B------:R-:W-:Y:S01]  /*07f0*/  IMAD.WIDE.U32 R16, R0, 0x4, R12 ;  /* 0x0000000400107825 */ /* 0x000fe200078e000c */
[----:B------:R-:W-:-:S03]  /*0800*/  IADD3 R4, PT, PT, R4, 0x4, RZ ;  /* 0x0000000404047810 */ /* 0x000fc60007ffe0ff */
[----:B--2---:R-:W-:-:S05]  /*0810*/  FMUL R11, R14, R11 ;  /* 0x0000000b0e0b7220 */ /* 0x004fca0000400000 */
[----:B------:R1:W-:Y:S02]  /*0820*/  STG.E desc[UR4][R16.64], R11 ;  /* 0x0000000b10007986 */ /* 0x0003e4000c101904 */
.L_x_5:
[----:B------:R-:W-:Y:S05]  /*0830*/  @!P1 BRA `(.L_x_4) ;  /* 0x0000000000889947 */ /* 0x000fea0003800000 */
[----:B-12---:R-:W1:Y:S01]  /*0840*/  LDC.64 R12, c[0x0][0x388] ;  /* 0x0000e200ff0c7b82 */ /* 0x006e620000000a00 */
[----:B------:R-:W-:-:S07]  /*0850*/  ISETP.NE.AND P0, PT, R6, 0x1, PT ;  /* 0x000000010600780c */ /* 0x000fce0003f05270 */
[----:B------:R-:W2:Y:S06]  /*0860*/  LDC.64 R2, c[0x0][0x380] ;  /* 0x0000e000ff027b82 */ /* 0x000eac0000000a00 */
[----:B------:R-:W-:Y:S01]  /*0870*/  @P0 IADD3 R15, PT, PT, R7, R4, RZ ;  /* 0x00000004070f0210 */ /* 0x000fe20007ffe0ff */
[----:B------:R-:W-:Y:S01]  /*0880*/  @P0 IMAD R11, R4, R0, R9 ;  /* 0x00000000040b0224 */ /* 0x000fe200078e0209 */
[----:B------:R-:W3:Y:S03]  /*0890*/  LDC.64 R24, c[0x0][0x388] ;  /* 0x0000e200ff187b82 */ /* 0x000ee60000000a00 */
[----:B-1----:R-:W-:-:S05]  /*08a0*/  @P0 IMAD.WIDE R14, R15, 0x4, R12 ;  /* 0x000000040f0e0825 */ /* 0x002fca00078e020c */
[----:B------:R-:W1:Y:S01]  /*08b0*/  LDC.64 R22, c[0x0][0x380] ;  /* 0x0000e000ff167b82 */ /* 0x000e620000000a00 */
[----:B0-----:R-:W4:Y:S01]  /*08c0*/  @P0 LDG.E R6, desc[UR4][R14.64] ;  /* 0x000000040e060981 */ /* 0x001f22000c1e1900 */
[----:B--2---:R-:W-:-:S06]  /*08d0*/  @P0 IMAD.WIDE R12, R11, 0x4, R2 ;  /* 0x000000040b0c0825 */ /* 0x004fcc00078e0202 */
[----:B------:R-:W0:Y:S01]  /*08e0*/  @P0 LDC.64 R2, c[0x0][0x390] ;  /* 0x0000e400ff020b82 */ /* 0x000e220000000a00 */
[----:B------:R-:W4:Y:S01]  /*08f0*/  @P0 LDG.E R5, desc[UR4][R12.64] ;  /* 0x000000040c050981 */ /* 0x000f22000c1e1900 */
[----:B------:R-:W-:-:S04]  /*0900*/  @P0 IMAD.WIDE.U32 R16, R0, 0x4, R12 ;  /* 0x0000000400100825 */ /* 0x000fc800078e000c */
[----:B0-----:R-:W-:-:S04]  /*0910*/  @P0 IMAD.WIDE R2, R11, 0x4, R2 ;  /* 0x000000040b020825 */ /* 0x001fc800078e0202 */
[----:B----4-:R-:W-:-:S05]  /*0920*/  @P0 FMUL R5, R5, R6 ;  /* 0x0000000605050220 */ /* 0x010fca0000400000 */
[----:B------:R3:W-:Y:S04]  /*0930*/  @P0 STG.E desc[UR4][R2.64], R5 ;  /* 0x0000000502000986 */ /* 0x0007e8000c101904 */
[----:B------:R-:W2:Y:S04]  /*0940*/  @P0 LDG.E R16, desc[UR4][R16.64] ;  /* 0x0000000410100981 */ /* 0x000ea8000c1e1900 */
[----:B------:R-:W2:Y:S01]  /*0950*/  @P0 LDG.E R11, desc[UR4][R14.64+0x4] ;  /* 0x000004040e0b0981 */ /* 0x000ea2000c1e1900 */
[----:B------:R-:W-:-:S04]  /*0960*/  LOP3.LUT R6, R0, 0x1, RZ, 0xc0, !PT ;  /* 0x0000000100067812 */ /* 0x000fc800078ec0ff */
[----:B------:R-:W-:Y:S02]  /*0970*/  ISETP.NE.U32.AND P1, PT, R6, 0x1, PT ;  /* 0x000000010600780c */ /* 0x000fe40003f25070 */
[----:B------:R-:W-:Y:S01]  /*0980*/  @P0 IADD3 R4, PT, PT, R4, 0x2, RZ ;  /* 0x0000000204040810 */ /* 0x000fe20007ffe0ff */
[----:B------:R-:W-:-:S10]  /*0990*/  @P0 IMAD.WIDE.U32 R20, R0, 0x4, R2 ;  /* 0x0000000400140825 */ /* 0x000fd400078e0002 */
[----:B------:R-:W-:Y:S01]  /*09a0*/  @!P1 IADD3 R13, PT, PT, R7, R4, RZ ;  /* 0x00000004070d9210 */ /* 0x000fe20007ffe0ff */
[----:B------:R-:W-:-:S04]  /*09b0*/  @!P1 IMAD R19, R4, R0, R9 ;  /* 0x0000000004139224 */ /* 0x000fc800078e0209 */
[----:B---3--:R-:W-:Y:S02]  /*09c0*/  @!P1 IMAD.WIDE R4, R13, 0x4, R24 ;  /* 0x000000040d049825 */ /* 0x008fe400078e0218 */
[----:B------:R-:W0:Y:S02]  /*09d0*/  @!P1 LDC.64 R12, c[0x0][0x390] ;  /* 0x0000e400ff0c9b82 */ /* 0x000e240000000a00 */
[----:B-1----:R-:W-:-:S04]  /*09e0*/  @!P1 IMAD.WIDE R2, R19, 0x4, R22 ;  /* 0x0000000413029825 */ /* 0x002fc800078e0216 */
[----:B--2---:R-:W-:-:S05]  /*09f0*/  @P0 FMUL R11, R16, R11 ;  /* 0x0000000b100b0220 */ /* 0x004fca0000400000 */
[----:B------:R3:W-:Y:S04]  /*0a00*/  @P0 STG.E desc[UR4][R20.64], R11 ;  /* 0x0000000b14000986 */ /* 0x0007e8000c101904 */
[----:B------:R-:W2:Y:S04]  /*0a10*/  @!P1 LDG.E R5, desc[UR4][R4.64] ;  /* 0x0000000404059981 */ /* 0x000ea8000c1e1900 */
[----:B------:R-:W2:Y:S01]  /*0a20*/  @!P1 LDG.E R2, desc[UR4][R2.64] ;  /* 0x0000000402029981 */ /* 0x000ea2000c1e1900 */
[----:B0-----:R-:W-:-:S04]  /*0a30*/  @!P1 IMAD.WIDE R12, R19, 0x4, R12 ;  /* 0x00000004130c9825 */ /* 0x001fc800078e020c */
[----:B--2---:R-:W-:-:S05]  /*0a40*/  @!P1 FMUL R15, R2, R5 ;  /* 0x00000005020f9220 */ /* 0x004fca0000400000 */
[----:B------:R3:W-:Y:S02]  /*0a50*/  @!P1 STG.E desc[UR4][R12.64], R15 ;  /* 0x0000000f0c009986 */ /* 0x0007e4000c101904 */
.L_x_4:
[----:B------:R-:W4:Y:S02]  /*0a60*/  LDC.64 R24, c[0x0][0x398] ;  /* 0x0000e600ff187b82 */ /* 0x000f240000000a00 */
[----:B----4-:R-:W-:-:S05]  /*0a70*/  IMAD.WIDE R24, R9, 0x4, R24 ;  /* 0x0000000409187825 */ /* 0x010fca00078e0218 */
[----:B01-3--:R0:W5:Y:S01]  /*0a80*/  LDG.E R11, desc[UR4][R24.64] ;  /* 0x00000004180b7981 */ /* 0x00b162000c1e1900 */
[----:B------:R-:W-:Y:S02]  /*0a90*/  ISETP.GE.U32.AND P0, PT, R18, 0xf, PT ;  /* 0x0000000f1200780c */ /* 0x000fe40003f06070 */
[----:B------:R-:W-:Y:S02]  /*0aa0*/  LOP3.LUT R3, R0, 0xf, RZ, 0xc0, !PT ;  /* 0x0000000f00037812 */ /* 0x000fe400078ec0ff */
[----:B------:R-:W-:Y:S02]  /*0ab0*/  MOV R4, RZ ;  /* 0x000000ff00047202 */ /* 0x000fe40000000f00 */
[----:B------:R-:W-:-:S07]  /*0ac0*/  ISETP.NE.AND P1, PT, R3, RZ, PT ;  /* 0x000000ff0300720c */ /* 0x000fce0003f25270 */
[----:B0-----:R-:W-:Y:S06]  /*0ad0*/  @!P0 BRA `(.L_x_6) ;  /* 0x0000000400248947 */ /* 0x001fec0003800000 */
[----:B------:R-:W-:Y:S02]  /*0ae0*/  LOP3.LUT R4, R0, 0x7ffffff0, RZ, 0xc0, !PT ;  /* 0x7ffffff000047812 */ /* 0x000fe400078ec0ff */
[----:B------:R-:W-:Y:S02]  /*0af0*/  MOV R5, R9 ;  /* 0x0000000900057202 */ /* 0x000fe40000000f00 */
[----:B------:R-:W-:-:S07]  /*0b00*/  IADD3 R2, PT, PT, -R4, RZ, RZ ;  /* 0x000000ff04027210 */ /* 0x000fce0007ffe1ff */
.L_x_7:
[----:B--2---:R-:W0:Y:S08]  /*0b10*/  LDC.64 R12, c[0x0][0x390] ;  /* 0x0000e400ff0c7b82 */ /* 0x004e300000000a00 */
[----:B------:R-:W1:Y:S01]  /*0b20*/  LDC R0, c[0x0][0x3b0] ;  /* 0x0000ec00ff007b82 */ /* 0x000e620000000800 */
[----:B0-----:R-:W-:-:S05]  /*0b30*/  IMAD.WIDE R12, R5, 0x4, R12 ;  /* 0x00000004050c7825 */ /* 0x001fca00078e020c */
[----:B------:R-:W2:Y:S01]  /*0b40*/  LDG.E R6, desc[UR4][R12.64] ;  /* 0x000000040c067981 */ /* 0x000ea2000c1e1900 */
[----:B-1----:R-:W-:-:S04]  /*0b50*/  IMAD.WIDE.U32 R14, R0, 0x4, R12 ;  /* 0x00000004000e7825 */ /* 0x002fc800078e000c */
[----:B--23-5:R-:W-:-:S05]  /*0b60*/  FADD R11, R6, R11 ;  /* 0x0000000b060b7221 */ /* 0x02cfca0000000000 */
[----:B------:R0:W-:Y:S04]  /*0b70*/  STG.E desc[UR4][R24.64], R11 ;  /* 0x0000000b18007986 */ /* 0x0001e8000c101904 */
[----:B------:R-:W2:Y:S01]  /*0b80*/  LDG.E R6, desc[UR4][R14.64] ;  /* 0x000000040e067981 */ /* 0x000ea2000c1e1900 */
[----:B------:R-:W-:-:S04]  /*0b90*/  IMAD.WIDE.U32 R16, R0, 0x4, R14 ;  /* 0x0000000400107825 */ /* 0x000fc800078e000e */
[----:B--2---:R-:W-:-:S05]  /*0ba0*/  FADD R19, R11, R6 ;  /* 0x000000060b137221 */ /* 0x004fca0000000000 */
[----:B------:R1:W-:Y:S04]  /*0bb0*/  STG.E desc[UR4][R24.64], R19 ;  /* 0x0000001318007986 */ /* 0x0003e8000c101904 */
[----:B------:R-:W2:Y:S01]  /*0bc0*/  LDG.E R6, desc[UR4][R16.64] ;  /* 0x0000000410067981 */ /* 0x000ea2000c1e1900 */
[----:B------:R-:W-:-:S04]  /*0bd0*/  IMAD.WIDE.U32 R12, R0, 0x4, R16 ;  /* 0x00000004000c7825 */ /* 0x000fc800078e0010 */
[----:B--2---:R-:W-:-:S05]  /*0be0*/  FADD R23, R19, R6 ;  /* 0x0000000613177221 */ /* 0x004fca0000000000 */
[----:B------:R2:W-:Y:S04]  /*0bf0*/  STG.E desc[UR4][R24.64], R23 ;  /* 0x0000001718007986 */ /* 0x0005e8000c101904 */
[----:B------:R-:W3:Y:S01]  /*0c00*/  LDG.E R6, desc[UR4][R12.64] ;  /* 0x000000040c067981 */ /* 0x000ee2000c1e1900 */
[----:B------:R-:W-:-:S04]  /*0c10*/  IMAD.WIDE.U32 R20, R0, 0x4, R12 ;  /* 0x0000000400147825 */ /* 0x000fc800078e000c */
[----:B---3--:R-:W-:-:S05]  /*0c20*/  FADD R27, R23, R6 ;  /* 0x00000006171b7221 */ /* 0x008fca0000000000 */
[----:B------:R3:W-:Y:S04]  /*0c30*/  STG.E desc[UR4][R24.64], R27 ;  /* 0x0000001b18007986 */ /* 0x0007e8000c101904 */
[----:B------:R-:W0:Y:S01]  /*0c40*/  LDG.E R6, desc[UR4][R20.64] ;  /* 0x0000000414067981 */ /* 0x000e22000c1e1900 */
[----:B------:R-:W-:-:S04]  /*0c50*/  IMAD.WIDE.U32 R14, R0, 0x4, R20 ;  /* 0x00000004000e7825 */ /* 0x000fc800078e0014 */
[----:B0-----:R-:W-:-:S05]  /*0c60*/  FADD R11, R27, R6 ;  /* 0x000000061b0b7221 */ /* 0x001fca0000000000 */
[----:B------:R0:W-:Y:S04]  /*0c70*/  STG.E desc[UR4][R24.64], R11 ;  /* 0x0000000b18007986 */ /* 0x0001e8000c101904 */
[----:B------:R-:W1:Y:S01]  /*0c80*/  LDG.E R6, desc[UR4][R14.64] ;  /* 0x000000040e067981 */ /* 0x000e62000c1e1900 */
[----:B------:R-:W-:-:S04]  /*0c90*/  IMAD.WIDE.U32 R16, R0, 0x4, R14 ;  /* 0x0000000400107825 */ /* 0x000fc800078e000e */
[----:B-1----:R-:W-:-:S05]  /*0ca0*/  FADD R19, R11, R6 ;  /* 0x000000060b137221 */ /* 0x002fca0000000000 */
        /* <DEDUP_REMOVED lines=12> */
[----:B------:R-:W-:Y:S04]  /*0d70*/  STG.E desc[UR4][R24.64], R11 ;  /* 0x0000000b18007986 */ /* 0x000fe8000c101904 */
        /* <DEDUP_REMOVED lines=12> */
[----:B------:R-:W2:Y:S01]  /*0e40*/  LDG.E R6, desc[UR4][R20.64] ;  /* 0x0000000414067981 */ /* 0x000ea2000c1e1900 */
[----:B------:R-:W-:-:S04]  /*0e50*/  IMAD.WIDE.U32 R14, R0, 0x4, R20 ;  /* 0x00000004000e7825 */ /* 0x000fc800078e0014 */
[----:B--2---:R-:W-:-:S05]  /*0e60*/  FADD R29, R27, R6 ;  /* 0x000000061b1d7221 */ /* 0x004fca0000000000 */
        /* <DEDUP_REMOVED lines=10> */
[----:B------:R-:W-:Y:S02]  /*0f10*/  IADD3 R2, PT, PT, R2, 0x10, RZ ;  /* 0x0000001002027810 */ /* 0x000fe40007ffe0ff */
[----:B------:R-:W-:Y:S02]  /*0f20*/  LEA R5, R0, R5, 0x4 ;  /* 0x0000000500057211 */ /* 0x000fe400078e20ff */
[----:B------:R-:W-:Y:S01]  /*0f30*/  ISETP.NE.AND P0, PT, R2, RZ, PT ;  /* 0x000000ff0200720c */ /* 0x000fe20003f05270 */
[----:B--2---:R-:W-:-:S05]  /*0f40*/  FADD R11, R23, R12 ;  /* 0x0000000c170b7221 */ /* 0x004fca0000000000 */
[----:B------:R3:W-:Y:S07]  /*0f50*/  STG.E desc[UR4][R24.64], R11 ;  /* 0x0000000b18007986 */ /* 0x0007ee000c101904 */
[----:B------:R-:W-:Y:S05]  /*0f60*/  @P0 BRA `(.L_x_7) ;  /* 0xfffffff800e80947 */ /* 0x000fea000383ffff */
.L_x_6:
[----:B------:R-:W-:Y:S05]  /*0f70*/  @!P1 BRA `(.L_x_8) ;  /* 0x0000000400289947 */ /* 0x000fea0003800000 */
[----:B------:R-:W-:Y:S02]  /*0f80*/  ISETP.GE.U32.AND P0, PT, R3, 0x8, PT ;  /* 0x000000080300780c */ /* 0x000fe40003f06070 */
[----:B------:R-:W-:-:S11]  /*0f90*/  ISETP.NE.AND P1, PT, R8, RZ, PT ;  /* 0x000000ff0800720c */ /* 0x000fd60003f25270 */
[----:B------:R-:W-:Y:S05]  /*0fa0*/  @!P0 BRA `(.L_x_9) ;  /* 0x00000000008c8947 */ /* 0x000fea0003800000 */
[----:B------:R-:W0:Y:S01]  /*0fb0*/  LDC.64 R2, c[0x0][0x390] ;  /* 0x0000e400ff027b82 */ /* 0x000e220000000a00 */
[----:B------:R-:W-:-:S04]  /*0fc0*/  IMAD R5, R4, R0, R9 ;  /* 0x0000000004057224 */ /* 0x000fc800078e0209 */
[----:B0-----:R-:W-:-:S05]  /*0fd0*/  IMAD.WIDE R2, R5, 0x4, R2 ;  /* 0x0000000405027825 */ /* 0x001fca00078e0202 */
[----:B------:R-:W3:Y:S01]  /*0fe0*/  LDG.E R6, desc[UR4][R2.64] ;  /* 0x0000000402067981 */ /* 0x000ee2000c1e1900 */
[----:B--2---:R-:W-:-:S04]  /*0ff0*/  IMAD.WIDE.U32 R12, R0, 0x4, R2 ;  /* 0x00000004000c7825 */ /* 0x004fc800078e0002 */
[----:B---3-5:R-:W-:-:S05]  /*1000*/  FADD R11, R11, R6 ;  /* 0x000000060b0b7221 */ /* 0x028fca0000000000 */
[----:B------:R-:W-:Y:S04]  /*1010*/  STG.E desc[UR4][R24.64], R11 ;  /* 0x0000000b18007986 */ /* 0x000fe8000c101904 */
        /* <DEDUP_REMOVED lines=8> */
[----:B------:R-:W2:Y:S02]  /*10a0*/  LDG.E R2, desc[UR4][R16.64] ;  /* 0x0000000410027981 */ /* 0x000ea4000c1e1900 */
[----:B--2---:R-:W-:Y:S01]  /*10b0*/  FADD R21, R19, R2 ;  /* 0x0000000213157221 */ /* 0x004fe20000000000 */
[----:B------:R-:W-:-:S04]  /*10c0*/  IMAD.WIDE.U32 R2, R0, 0x4, R16 ;  /* 0x0000000400027825 */ /* 0x000fc800078e0010 */
        /* <DEDUP_REMOVED lines=14> */
[----:B------:R-:W-:Y:S01]  /*11b0*/  IADD3 R4, PT, PT, R4, 0x8, RZ ;  /* 0x0000000804047810 */ /* 0x000fe20007ffe0ff */
[----:B--2---:R-:W-:-:S05]  /*11c0*/  FADD R11, R19, R16 ;  /* 0x00000010130b7221 */ /* 0x004fca0000000000 */
[----:B------:R4:W-:Y:S02]  /*11d0*/  STG.E desc[UR4][R24.64], R11 ;  /* 0x0000000b18007986 */ /* 0x0009e4000c101904 */
.L_x_9:
[----:B------:R-:W-:Y:S05]  /*11e0*/  @!P1 BRA `(.L_x_8) ;  /* 0x00000000008c9947 */ /* 0x000fea0003800000 */
[----:B------:R-:W-:Y:S02]  /*11f0*/  ISETP.GE.U32.AND P0, PT, R8, 0x4, PT ;  /* 0x000000040800780c */ /* 0x000fe40003f06070 */
[----:B--2---:R-:W-:-:S04]  /*1200*/  LOP3.LUT R20, R0, 0x3, RZ, 0xc0, !PT ;  /* 0x0000000300147812 */ /* 0x004fc800078ec0ff */
[----:B------:R-:W-:-:S07]  /*1210*/  ISETP.NE.AND P1, PT, R20, RZ, PT ;  /* 0x000000ff1400720c */ /* 0x000fce0003f25270 */
[----:B------:R-:W-:Y:S06]  /*1220*/  @!P0 BRA `(.L_x_10) ;  /* 0x00000000004c8947 */ /* 0x000fec0003800000 */
[----:B------:R-:W0:Y:S01]  /*1230*/  LDC.64 R2, c[0x0][0x390] ;  /* 0x0000e400ff027b82 */ /* 0x000e220000000a00 */
[----:B----4-:R-:W-:-:S04]  /*1240*/  IMAD R5, R4, R0, R9 ;  /* 0x0000000004057224 */ /* 0x010fc800078e0209 */
[----:B0-----:R-:W-:-:S05]  /*1250*/  IMAD.WIDE R2, R5, 0x4, R2 ;  /* 0x0000000405027825 */ /* 0x001fca00078e0202 */
[----:B------:R-:W2:Y:S01]  /*1260*/  LDG.E R6, desc[UR4][R2.64] ;  /* 0x0000000402067981 */ /* 0x000ea2000c1e1900 */
[----:B------:R-:W-:-:S04]  /*1270*/  IMAD.WIDE.U32 R12, R0, 0x4, R2 ;  /* 0x00000004000c7825 */ /* 0x000fc800078e0002 */
[----:B--2--5:R-:W-:-:S05]  /*1280*/  FADD R5, R11, R6 ;  /* 0x000000060b057221 */ /* 0x024fca0000000000 */
        /* <DEDUP_REMOVED lines=9> */
[----:B------:R-:W2:Y:S01]  /*1320*/  LDG.E R16, desc[UR4][R16.64] ;  /* 0x0000000410107981 */ /* 0x000ea2000c1e1900 */
[----:B------:R-:W-:Y:S01]  /*1330*/  IADD3 R4, PT, PT, R4, 0x4, RZ ;  /* 0x0000000404047810 */ /* 0x000fe20007ffe0ff */
[----:B--2---:R-:W-:-:S05]  /*1340*/  FADD R11, R21, R16 ;  /* 0x00000010150b7221 */ /* 0x004fca0000000000 */
[----:B------:R0:W-:Y:S02]  /*1350*/  STG.E desc[UR4][R24.64], R11 ;  /* 0x0000000b18007986 */ /* 0x0001e4000c101904 */
.L_x_10:
[----:B------:R-:W-:Y:S05]  /*1360*/  @!P1 BRA `(.L_x_8) ;  /* 0x00000000002c9947 */ /* 0x000fea0003800000 */
[----:B------:R-:W1:Y:S01]  /*1370*/  LDC.64 R12, c[0x0][0x390] ;  /* 0x0000e400ff0c7b82 */ /* 0x000e620000000a00 */
[----:B0---4-:R-:W-:Y:S01]  /*1380*/  IMAD R5, R4, R0, R9 ;  /* 0x0000000004057224 */ /* 0x011fe200078e0209 */
[----:B------:R-:W-:-:S07]  /*1390*/  IADD3 R4, PT, PT, -R20, RZ, RZ ;  /* 0x000000ff14047210 */ /* 0x000fce0007ffe1ff */
.L_x_11:
[----:B-1----:R-:W-:-:S06]  /*13a0*/  IMAD.WIDE R2, R5, 0x4, R12 ;  /* 0x0000000405027825 */ /* 0x002fcc00078e020c */
[----:B------:R-:W3:Y:S01]  /*13b0*/  LDG.E R2, desc[UR4][R2.64] ;  /* 0x0000000402027981 */ /* 0x000ee2000c1e1900 */
[----:B------:R-:W-:Y:S02]  /*13c0*/  IADD3 R4, PT, PT, R4, 0x1, RZ ;  /* 0x0000000104047810 */ /* 0x000fe40007ffe0ff */
[----:B------:R-:W-:Y:S02]  /*13d0*/  IADD3 R5, PT, PT, R5, R0, RZ ;  /* 0x0000000005057210 */ /* 0x000fe40007ffe0ff */
[----:B------:R-:W-:Y:S01]  /*13e0*/  ISETP.NE.AND P0, PT, R4, RZ, PT ;  /* 0x000000ff0400720c */ /* 0x000fe20003f05270 */
[----:B0--3-5:R-:W-:-:S05]  /*13f0*/  FADD R11, R2, R11 ;  /* 0x0000000b020b7221 */ /* 0x029fca0000000000 */
[----:B------:R0:W-:Y:S07]  /*1400*/  STG.E desc[UR4][R24.64], R11 ;  /* 0x0000000b18007986 */ /* 0x0001ee000c101904 */
[----:B------:R-:W-:Y:S05]  /*1410*/  @P0 BRA `(.L_x_11) ;  /* 0xfffffffc00e00947 */ /* 0x000fea000383ffff */
.L_x_8:
[----:B------:R-:W-:Y:S01]  /*1420*/  ISETP.GE.U32.AND P0, PT, R18, 0x7, PT ;  /* 0x000000071200780c */ /* 0x000fe20003f06070 */
[----:B------:R-:W-:-:S12]  /*1430*/  HFMA2 R6, -RZ, RZ, 0, 0 ;  /* 0x00000000ff067431 */ /* 0x000fd800000001ff */
[----:B------:R-:W-:Y:S05]  /*1440*/  @!P0 BRA `(.L_x_12) ;  /* 0x0000000800bc8947 */ /* 0x000fea0003800000 */
[----:B0---4-:R-:W0:Y:S01]  /*1450*/  LDC R5, c[0x0][0x3b0] ;  /* 0x0000ec00ff057b82 */ /* 0x011e220000000800 */
[----:B------:R-:W-:Y:S02]  /*1460*/  LOP3.LUT R6, R0, 0x7ffffff8, RZ, 0xc0, !PT ;  /* 0x7ffffff800067812 */ /* 0x000fe400078ec0ff */
[----:B------:R-:W-:Y:S02]  /*1470*/  MOV R4, R9 ;  /* 0x0000000900047202 */ /* 0x000fe40000000f00 */
[----:B------:R-:W-:Y:S02]  /*1480*/  MOV R3, R7 ;  /* 0x0000000700037202 */ /* 0x000fe40000000f00 */
[----:B------:R-:W-:Y:S01]  /*1490*/  IADD3 R2, PT, PT, -R6, RZ, RZ ;  /* 0x000000ff06027210 */ /* 0x000fe20007ffe1ff */
[----:B--23--:R-:W1:Y:S08]  /*14a0*/  LDC.64 R22, c[0x0][0x390] ;  /* 0x0000e400ff167b82 */ /* 0x00ce700000000a00 */
[----:B------:R-:W2:Y:S08]  /*14b0*/  LDC.64 R20, c[0x0][0x388] ;  /* 0x0000e200ff147b82 */ /* 0x000eb00000000a00 */
[----:B------:R-:W3:Y:S02]  /*14c0*/  LDC.64 R18, c[0x0][0x3a8] ;  /* 0x0000ea00ff127b82 */ /* 0x000ee40000000a00 */
.L_x_29:
[----:B-1----:R-:W-:Y:S01]  /*14d0*/  IMAD.WIDE R14, R4, 0x4, R22 ;  /* 0x00000004040e7825 */ /* 0x002fe200078e0216 */
[----:B-----5:R-:W4:Y:S03]  /*14e0*/  LDG.E R11, desc[UR4][R24.64] ;  /* 0x00000004180b7981 */ /* 0x020f26000c1e1900 */
[----:B--2---:R-:W-:Y:S01]  /*14f0*/  IMAD.WIDE R16, R3, 0x4, R20 ;  /* 0x0000000403107825 */ /* 0x004fe200078e0214 */
[----:B------:R-:W4:Y:S04]  /*1500*/  LDG.E R33, desc[UR4][R14.64] ;  /* 0x000000040e217981 */ /* 0x000f28000c1e1900 */
[----:B------:R-:W4:Y:S01]  /*1510*/  LDG.E R0, desc[UR4][R16.64] ;  /* 0x0000000410007981 */ /* 0x000f22000c1e1900 */
[----:B0-----:R-:W1:Y:S01]  /*1520*/  MUFU.RCP R13, R10 ;  /* 0x0000000a000d7308 */ /* 0x001e620000001000 */
[----:B------:R-:W-:Y:S01]  /*1530*/  IADD3 R2, PT, PT, R2, 0x8, RZ ;  /* 0x0000000802027810 */ /* 0x000fe20007ffe0ff */
[----:B------:R-:W-:Y:S01]  /*1540*/  BSSY.RECONVERGENT B2, `(.L_x_13) ;  /* 0x000000d000027945 */ /* 0x000fe20003800200 */
[----:B-1----:R-:W-:-:S04]  /*1550*/  FFMA R12, R13, -R10, 1 ;  /* 0x3f8000000d0c7423 */ /* 0x002fc8000000080a */
[----:B------:R-:W-:Y:S01]  /*1560*/  FFMA R12, R13, R12, R13 ;  /* 0x0000000c0d0c7223 */ /* 0x000fe2000000000d */
[----:B------:R-:W-:Y:S01]  /*1570*/  ISETP.NE.AND P2, PT, R2, RZ, PT ;  /* 0x000000ff0200720c */ /* 0x000fe20003f45270 */
[----:B----4-:R-:W-:-:S04]  /*1580*/  FFMA R33, -R0, R11, R33 ;  /* 0x0000000b00217223 */ /* 0x010fc80000000121 */
[----:B------:R-:W1:Y:S01]  /*1590*/  FCHK P0, R33, R10 ;  /* 0x0000000a21007302 */ /* 0x000e620000000000 */
[----:B------:R-:W-:-:S04]  /*15a0*/  FFMA R11, R33, R12, RZ ;  /* 0x0000000c210b7223 */ /* 0x000fc800000000ff */
[----:B------:R-:W-:-:S04]  /*15b0*/  FFMA R0, R11, -R10, R33 ;  /* 0x8000000a0b007223 */ /* 0x000fc80000000021 */
[----:B------:R-:W-:Y:S01]  /*15c0*/  FFMA R11, R12, R0, R11 ;  /* 0x000000000c0b7223 */ /* 0x000fe2000000000b */
[----:B-1----:R-:W-:Y:S06]  /*15d0*/  @!P0 BRA `(.L_x_14) ;  /* 0x00000000000c8947 */ /* 0x002fec0003800000 */
[----:B------:R-:W-:-:S07]  /*15e0*/  MOV R12, 0x1600 ;  /* 0x00001600000c7802 */ /* 0x000fce0000000f00 */
[----:B0--3--:R-:W-:Y:S05]  /*15f0*/  CALL.REL.NOINC `($__internal_1_$__cuda_sm3x_div_rn_noftz_f32_slowpath) ;  /* 0x0000001400787944 */ /* 0x009fea0003c00000 */
[----:B------:R-:W-:-:S07]  /*1600*/  MOV R11, R0 ;  /* 0x00000000000b7202 */ /* 0x000fce0000000f00 */
.L_x_14:
[----:B------:R-:W-:Y:S05]  /*1610*/  BSYNC.RECONVERGENT B2 ;  /* 0x0000000000027941 */ /* 0x000fea0003800200 */
.L_x_13:
[----:B---3--:R-:W-:-:S04]  /*1620*/  IMAD.WIDE R26, R4, 0x4, R18 ;  /* 0x00000004041a7825 */ /* 0x008fc800078e0212 */
[----:B0-----:R-:W-:Y:S01]  /*1630*/  IMAD.WIDE.U32 R14, R5, 0x4, R14 ;  /* 0x00000004050e7825 */ /* 0x001fe200078e000e */
[----:B------:R0:W-:Y:S04]  /*1640*/  STG.E desc[UR4][R26.64], R11 ;  /* 0x0000000b1a007986 */ /* 0x0001e8000c101904 */
[----:B------:R-:W2:Y:S04]  /*1650*/  LDG.E R0, desc[UR4][R14.64] ;  /* 0x000000040e007981 */ /* 0x000ea8000c1e1900 */
[----:B------:R-:W2:Y:S04]  /*1660*/  LDG.E R13, desc[UR4][R16.64+0x4] ;  /* 0x00000404100d7981 */ /* 0x000ea8000c1e1900 */
[----:B------:R-:W2:Y:S01]  /*1670*/  LDG.E R12, desc[UR4][R24.64] ;  /* 0x00000004180c7981 */ /* 0x000ea2000c1e1900 */
[----:B------:R-:W1:Y:S01]  /*1680*/  MUFU.RCP R29, R10 ;  /* 0x0000000a001d7308 */ /* 0x000e620000001000 */
[----:B------:R-:W-:Y:S01]  /*1690*/  BSSY.RECONVERGENT B2, `(.L_x_15) ;  /* 0x000000c000027945 */ /* 0x000fe20003800200 */
[----:B-1----:R-:W-:Y:S01]  /*16a0*/  FFMA R28, R29, -R10, 1 ;  /* 0x3f8000001d1c7423 */ /* 0x002fe2000000080a */
[----:B--2---:R-:W-:-:S03]  /*16b0*/  FFMA R33, -R13, R12, R0 ;  /* 0x0000000c0d217223 */ /* 0x004fc60000000100 */
[----:B------:R-:W-:Y:S02]  /*16c0*/  FFMA R0, R29, R28, R29 ;  /* 0x0000001c1d007223 */ /* 0x000fe4000000001d */
[----:B------:R-:W1:Y:S02]  /*16d0*/  FCHK P0, R33, R10 ;  /* 0x0000000a21007302 */ /* 0x000e640000000000 */
[----:B------:R-:W-:-:S04]  /*16e0*/  FFMA R13, R0, R33, RZ ;  /* 0x00000021000d7223 */ /* 0x000fc800000000ff */
[----:B------:R-:W-:-:S04]  /*16f0*/  FFMA R12, R13, -R10, R33 ;  /* 0x8000000a0d0c7223 */ /* 0x000fc80000000021 */
[----:B------:R-:W-:Y:S01]  /*1700*/  FFMA R13, R0, R12, R13 ;  /* 0x0000000c000d7223 */ /* 0x000fe2000000000d */
[----:B01----:R-:W-:Y:S06]  /*1710*/  @!P0 BRA `(.L_x_16) ;  /* 0x00000000000c8947 */ /* 0x003fec0003800000 */
[----:B------:R-:W-:-:S07]  /*1720*/  MOV R12, 0x1740 ;  /* 0x00001740000c7802 */ /* 0x000fce0000000f00 */
[----:B------:R-:W-:Y:S05]  /*1730*/  CALL.REL.NOINC `($__internal_1_$__cuda_sm3x_div_rn_noftz_f32_slowpath) ;  /* 0x0000001400287944 */ /* 0x000fea0003c00000 */
[----:B------:R-:W-:-:S07]  /*1740*/  MOV R13, R0 ;  /* 0x00000000000d7202 */ /* 0x000fce0000000f00 */
.L_x_16:
[----:B------:R-:W-:Y:S05]  /*1750*/  BSYNC.RECONVERGENT B2 ;  /* 0x0000000000027941 */ /* 0x000fea0003800200 */
.L_x_15:
[----:B------:R-:W-:-:S04]  /*1760*/  IMAD.WIDE.U32 R26, R5, 0x4, R26 ;  /* 0x00000004051a7825 */ /* 0x000fc800078e001a */
[----:B------:R-:W-:Y:S01]  /*1770*/  IMAD.WIDE.U32 R14, R5, 0x4, R14 ;  /* 0x00000004050e7825 */ /* 0x000fe200078e000e */
        /* <DEDUP_REMOVED lines=17> */
.L_x_18:
[----:B------:R-:W-:Y:S05]  /*1890*/  BSYNC.RECONVERGENT B2 ;  /* 0x0000000000027941 */ /* 0x000fea0003800200 */
.L_x_17:
        /* <DEDUP_REMOVED lines=19> */
.L_x_20:
[----:B------:R-:W-:Y:S05]  /*19d0*/  BSYNC.RECONVERGENT B2 ;  /* 0x0000000000027941 */ /* 0x000fea0003800200 */
.L_x_19:
        /* <DEDUP_REMOVED lines=19> */
.L_x_22:
[----:B------:R-:W-:Y:S05]  /*1b10*/  BSYNC.RECONVERGENT B2 ;  /* 0x0000000000027941 */ /* 0x000fea0003800200 */
.L_x_21:
        /* <DEDUP_REMOVED lines=19> */
.L_x_24:
[----:B------:R-:W-:Y:S05]  /*1c50*/  BSYNC.RECONVERGENT B2 ;  /* 0x0000000000027941 */ /* 0x000fea0003800200 */
.L_x_23:
        /* <DEDUP_REMOVED lines=19> */
.L_x_26:
[----:B------:R-:W-:Y:S05]  /*1d90*/  BSYNC.RECONVERGENT B2 ;  /* 0x0000000000027941 */ /* 0x000fea0003800200 */
.L_x_25:
        /* <DEDUP_REMOVED lines=9> */
[----:B--2---:R-:W-:-:S05]  /*1e30*/  FFMA R33, -R17, R0, R14 ;  /* 0x0000000011217223 */ /* 0x004fca000000010e */
[----:B------:R-:W1:Y:S01]  /*1e40*/  FCHK P0, R33, R10 ;  /* 0x0000000a21007302 */ /* 0x000e620000000000 */
[----:B------:R-:W-:-:S04]  /*1e50*/  FFMA R0, R13, R12, R13 ;  /* 0x0000000c0d007223 */ /* 0x000fc8000000000d */
[----:B------:R-:W-:-:S04]  /*1e60*/  FFMA R13, R0, R33, RZ ;  /* 0x00000021000d7223 */ /* 0x000fc800000000ff */
[----:B------:R-:W-:-:S04]  /*1e70*/  FFMA R12, R13, -R10, R33 ;  /* 0x8000000a0d0c7223 */ /* 0x000fc80000000021 */
[----:B------:R-:W-:Y:S01]  /*1e80*/  FFMA R13, R0, R12, R13 ;  /* 0x0000000c000d7223 */ /* 0x000fe2000000000d */
[----:B01----:R-:W-:Y:S06]  /*1e90*/  @!P0 BRA `(.L_x_28) ;  /* 0x00000000000c8947 */ /* 0x003fec0003800000 */
[----:B------:R-:W-:-:S07]  /*1ea0*/  MOV R12, 0x1ec0 ;  /* 0x00001ec0000c7802 */ /* 0x000fce0000000f00 */
[----:B------:R-:W-:Y:S05]  /*1eb0*/  CALL.REL.NOINC `($__internal_1_$__cuda_sm3x_div_rn_noftz_f32_slowpath) ;  /* 0x0000000c00487944 */ /* 0x000fea0003c00000 */
[----:B------:R-:W-:-:S07]  /*1ec0*/  MOV R13, R0 ;  /* 0x00000000000d7202 */ /* 0x000fce0000000f00 */
.L_x_28:
[----:B------:R-:W-:Y:S05]  /*1ed0*/  BSYNC.RECONVERGENT B2 ;  /* 0x0000000000027941 */ /* 0x000fea0003800200 */
.L_x_27:
[----:B------:R-:W-:Y:S02]  /*1ee0*/  MOV R0, R5 ;  /* 0x0000000500007202 */ /* 0x000fe40000000f00 */
[----:B------:R-:W-:Y:S02]  /*1ef0*/  IADD3 R3, PT, PT, R3, 0x8, RZ ;  /* 0x0000000803037810 */ /* 0x000fe40007ffe0ff */
[C---:B------:R-:W-:Y:S01]  /*1f00*/  LEA R4, R0.reuse, R4, 0x3 ;  /* 0x0000000400047211 */ /* 0x040fe200078e18ff */
[----:B------:R-:W-:-:S05]  /*1f10*/  IMAD.WIDE.U32 R26, R0, 0x4, R26 ;  /* 0x00000004001a7825 */ /* 0x000fca00078e001a */
[----:B------:R0:W-:Y:S01]  /*1f20*/  STG.E desc[UR4][R26.64], R13 ;  /* 0x0000000d1a007986 */ /* 0x0001e2000c101904 */
[----:B------:R-:W-:Y:S05]  /*1f30*/  @P2 BRA `(.L_x_29) ;  /* 0xfffffff400642947 */ /* 0x000fea000383ffff */
.L_x_12:
[----:B------:R-:W-:-:S13]  /*1f40*/  ISETP.NE.AND P0, PT, R8, RZ, PT ;  /* 0x000000ff0800720c */ /* 0x000fda0003f05270 */
[----:B------:R-:W-:Y:S05]  /*1f50*/  @!P0 EXIT ;  /* 0x000000000000894d */ /* 0x000fea0003800000 */
[----:B------:R-:W-:Y:S02]  /*1f60*/  ISETP.GE.U32.AND P0, PT, R8, 0x4, PT ;  /* 0x000000040800780c */ /* 0x000fe40003f06070 */
[----:B------:R-:W-:-:S11]  /*1f70*/  LOP3.LUT R2, R0, 0x3, RZ, 0xc0, !PT ;  /* 0x0000000300027812 */ /* 0x000fd600078ec0ff */
[----:B------:R-:W-:Y:S05]  /*1f80*/  @!P0 BRA `(.L_x_30) ;  /* 0x00000004006c8947 */ /* 0x000fea0003800000 */
[----:B0---4-:R-:W0:Y:S01]  /*1f90*/  LDC.64 R4, c[0x0][0x388] ;  /* 0x0000e200ff047b82 */ /* 0x011e220000000a00 */
[----:B---3-5:R-:W-:Y:S01]  /*1fa0*/  IADD3 R11, PT, PT, R7, R6, RZ ;  /* 0x00000006070b7210 */ /* 0x028fe20007ffe0ff */
[----:B------:R-:W-:Y:S01]  /*1fb0*/  IMAD R3, R6, R0, R9 ;  /* 0x0000000006037224 */ /* 0x000fe200078e0209 */
[----:B------:R-:W3:Y:S05]  /*1fc0*/  LDG.E R8, desc[UR4][R24.64] ;  /* 0x0000000418087981 */ /* 0x000eea000c1e1900 */
[----:B------:R-:W1:Y:S01]  /*1fd0*/  LDC.64 R14, c[0x0][0x390] ;  /* 0x0000e400ff0e7b82 */ /* 0x000e620000000a00 */
[----:B0-----:R-:W-:-:S05]  /*1fe0*/  IMAD.WIDE R4, R11, 0x4, R4 ;  /* 0x000000040b047825 */ /* 0x001fca00078e0204 */
[----:B------:R-:W3:Y:S01]  /*1ff0*/  LDG.E R11, desc[UR4][R4.64] ;  /* 0x00000004040b7981 */ /* 0x000ee2000c1e1900 */
[----:B-1----:R-:W-:-:S05]  /*2000*/  IMAD.WIDE R14, R3, 0x4, R14 ;  /* 0x00000004030e7825 */ /* 0x002fca00078e020e */
[----:B------:R-:W3:Y:S01]  /*2010*/  LDG.E R0, desc[UR4][R14.64] ;  /* 0x000000040e007981 */ /* 0x000ee2000c1e1900 */
[----:B--2---:R-:W0:Y:S01]  /*2020*/  MUFU.RCP R13, R10 ;  /* 0x0000000a000d7308 */ /* 0x004e220000001000 */
[----:B------:R-:W-:Y:S01]  /*2030*/  BSSY.RECONVERGENT B2, `(.L_x_31) ;  /* 0x000000c000027945 */ /* 0x000fe20003800200 */
[----:B0-----:R-:W-:Y:S01]  /*2040*/  FFMA R12, R13, -R10, 1 ;  /* 0x3f8000000d0c7423 */ /* 0x001fe2000000080a */
[----:B---3--:R-:W-:-:S05]  /*2050*/  FFMA R33, -R11, R8, R0 ;  /* 0x000000080b217223 */ /* 0x008fca0000000100 */
[----:B------:R-:W0:Y:S01]  /*2060*/  FCHK P0, R33, R10 ;  /* 0x0000000a21007302 */ /* 0x000e220000000000 */
[----:B------:R-:W-:-:S04]  /*2070*/  FFMA R0, R13, R12, R13 ;  /* 0x0000000c0d007223 */ /* 0x000fc8000000000d */
[----:B------:R-:W-:-:S04]  /*2080*/  FFMA R11, R0, R33, RZ ;  /* 0x00000021000b7223 */ /* 0x000fc800000000ff */
[----:B------:R-:W-:-:S04]  /*2090*/  FFMA R8, R11, -R10, R33 ;  /* 0x8000000a0b087223 */ /* 0x000fc80000000021 */
[----:B------:R-:W-:Y:S01]  /*20a0*/  FFMA R11, R0, R8, R11 ;  /* 0x00000008000b7223 */ /* 0x000fe2000000000b */
[----:B0-----:R-:W-:Y:S06]  /*20b0*/  @!P0 BRA `(.L_x_32) ;  /* 0x00000000000c8947 */ /* 0x001fec0003800000 */
[----:B------:R-:W-:-:S07]  /*20c0*/  MOV R12, 0x20e0 ;  /* 0x000020e0000c7802 */ /* 0x000fce0000000f00 */
[----:B------:R-:W-:Y:S05]  /*20d0*/  CALL.REL.NOINC `($__internal_1_$__cuda_sm3x_div_rn_noftz_f32_slowpath) ;  /* 0x0000000800c07944 */ /* 0x000fea0003c00000 */
[----:B------:R-:W-:-:S07]  /*20e0*/  MOV R11, R0 ;  /* 0x00000000000b7202 */ /* 0x000fce0000000f00 */
.L_x_32:
[----:B------:R-:W-:Y:S05]  /*20f0*/  BSYNC.RECONVERGENT B2 ;  /* 0x0000000000027941 */ /* 0x000fea0003800200 */
.L_x_31:
[----:B------:R-:W0:Y:S08]  /*2100*/  LDC.64 R16, c[0x0][0x3a8] ;  /* 0x0000ea00ff107b82 */ /* 0x000e300000000a00 */
[----:B------:R-:W1:Y:S01]  /*2110*/  LDC R13, c[0x0][0x3b0] ;  /* 0x0000ec00ff0d7b82 */ /* 0x000e620000000800 */
[----:B0-----:R-:W-:-:S05]  /*2120*/  IMAD.WIDE R16, R3, 0x4, R16 ;  /* 0x0000000403107825 */ /* 0x001fca00078e0210 */
[----:B------:R0:W-:Y:S01]  /*2130*/  STG.E desc[UR4][R16.64], R11 ;  /* 0x0000000b10007986 */ /* 0x0001e2000c101904 */
[----:B-1----:R-:W-:-:S03]  /*2140*/  IMAD.WIDE.U32 R14, R13, 0x4, R14 ;  /* 0x000000040d0e7825 */ /* 0x002fc600078e000e */
        /* <DEDUP_REMOVED lines=16> */
.L_x_34:
[----:B------:R-:W-:Y:S05]  /*2250*/  BSYNC.RECONVERGENT B2 ;  /* 0x0000000000027941 */ /* 0x000fea0003800200 */
.L_x_33:
[----:B------:R-:W0:Y:S02]  /*2260*/  LDC R11, c[0x0][0x3b0] ;  /* 0x0000ec00ff0b7b82 */ /* 0x000e240000000800 */
[----:B0-----:R-:W-:-:S04]  /*2270*/  IMAD.WIDE.U32 R16, R11, 0x4, R16 ;  /* 0x000000040b107825 */ /* 0x001fc800078e0010 */
        /* <DEDUP_REMOVED lines=18> */
.L_x_36:
[----:B------:R-:W-:Y:S05]  /*23a0*/  BSYNC.RECONVERGENT B2 ;  /* 0x0000000000027941 */ /* 0x000fea0003800200 */
.L_x_35:
        /* <DEDUP_REMOVED lines=20> */
.L_x_38:
[----:B------:R-:W-:Y:S05]  /*24f0*/  BSYNC.RECONVERGENT B2 ;  /* 0x0000000000027941 */ /* 0x000fea0003800200 */
.L_x_37:
[----:B------:R-:W0:Y:S01]  /*2500*/  LDC R0, c[0x0][0x3b0] ;  /* 0x0000ec00ff007b82 */ /* 0x000e220000000800 */
[----:B------:R-:W-:Y:S01]  /*2510*/  IADD3 R6, PT, PT, R6, 0x4, RZ ;  /* 0x0000000406067810 */ /* 0x000fe20007ffe0ff */
[----:B0-----:R-:W-:-:S05]  /*2520*/  IMAD.WIDE.U32 R16, R0, 0x4, R16 ;  /* 0x0000000400107825 */ /* 0x001fca00078e0010 */
[----:B------:R1:W-:Y:S02]  /*2530*/  STG.E desc[UR4][R16.64], R3 ;  /* 0x0000000310007986 */ /* 0x0003e4000c101904 */
.L_x_30:
[----:B------:R-:W-:-:S13]  /*2540*/  ISETP.NE.AND P0, PT, R2, RZ, PT ;  /* 0x000000ff0200720c */ /* 0x000fda0003f05270 */
[----:B------:R-:W-:Y:S05]  /*2550*/  @!P0 EXIT ;  /* 0x000000000000894d */ /* 0x000fea0003800000 */
[----:B------:R-:W-:-:S13]  /*2560*/  ISETP.NE.AND P0, PT, R2, 0x1, PT ;  /* 0x000000010200780c */ /* 0x000fda0003f05270 */
[----:B------:R-:W-:Y:S05]  /*2570*/  @!P0 BRA `(.L_x_39) ;  /* 0x0000000000c48947 */ /* 0x000fea0003800000 */
[----:B0---4-:R-:W0:Y:S01]  /*2580*/  LDC.64 R4, c[0x0][0x388] ;  /* 0x0000e200ff047b82 */ /* 0x011e220000000a00 */
[----:B-1----:R-:W-:Y:S01]  /*2590*/  IADD3 R3, PT, PT, R7, R6, RZ ;  /* 0x0000000607037210 */ /* 0x002fe20007ffe0ff */
[----:B------:R-:W-:Y:S01]  /*25a0*/  IMAD R2, R6, R0, R9 ;  /* 0x0000000006027224 */ /* 0x000fe200078e0209 */
[----:B------:R-:W4:Y:S05]  /*25b0*/  LDG.E R8, desc[UR4][R24.64] ;  /* 0x0000000418087981 */ /* 0x000f2a000c1e1900 */
[----:B------:R-:W1:Y:S01]  /*25c0*/  LDC.64 R14, c[0x0][0x390] ;  /* 0x0000e400ff0e7b82 */ /* 0x000e620000000a00 */
[----:B0-----:R-:W-:-:S05]  /*25d0*/  IMAD.WIDE R4, R3, 0x4, R4 ;  /* 0x0000000403047825 */ /* 0x001fca00078e0204 */
[----:B------:R-:W4:Y:S01]  /*25e0*/  LDG.E R3, desc[UR4][R4.64] ;  /* 0x0000000404037981 */ /* 0x000f22000c1e1900 */
[----:B-1----:R-:W-:-:S05]  /*25f0*/  IMAD.WIDE R14, R2, 0x4, R14 ;  /* 0x00000004020e7825 */ /* 0x002fca00078e020e */
[----:B------:R-:W4:Y:S01]  /*2600*/  LDG.E R0, desc[UR4][R14.64] ;  /* 0x000000040e007981 */ /* 0x000f22000c1e1900 */
[----:B---3-5:R-:W2:Y:S01]  /*2610*/  MUFU.RCP R11, R10 ;  /* 0x0000000a000b7308 */ /* 0x028ea20000001000 */
[----:B------:R-:W-:Y:S01]  /*2620*/  BSSY.RECONVERGENT B2, `(.L_x_40) ;  /* 0x000000c000027945 */ /* 0x000fe20003800200 */
[----:B--2---:R-:W-:Y:S01]  /*2630*/  FFMA R12, R11, -R10, 1 ;  /* 0x3f8000000b0c7423 */ /* 0x004fe2000000080a */
[----:B----4-:R-:W-:-:S05]  /*2640*/  FFMA R33, -R3, R8, R0 ;  /* 0x0000000803217223 */ /* 0x010fca0000000100 */
        /* <DEDUP_REMOVED lines=9> */
.L_x_41:
[----:B------:R-:W-:Y:S05]  /*26e0*/  BSYNC.RECONVERGENT B2 ;  /* 0x0000000000027941 */ /* 0x000fea0003800200 */
.L_x_40:
        /* <DEDUP_REMOVED lines=21> */
.L_x_43:
[----:B------:R-:W-:Y:S05]  /*2840*/  BSYNC.RECONVERGENT B2 ;  /* 0x0000000000027941 */ /* 0x000fea0003800200 */
.L_x_42:
[----:B------:R-:W0:Y:S01]  /*2850*/  LDC R0, c[0x0][0x3b0] ;  /* 0x0000ec00ff007b82 */ /* 0x000e220000000800 */
[----:B------:R-:W-:Y:S01]  /*2860*/  IADD3 R6, PT, PT, R6, 0x2, RZ ;  /* 0x0000000206067810 */ /* 0x000fe20007ffe0ff */
[----:B0-----:R-:W-:-:S05]  /*2870*/  IMAD.WIDE.U32 R2, R0, 0x4, R2 ;  /* 0x0000000400027825 */ /* 0x001fca00078e0002 */
[----:B------:R0:W-:Y:S02]  /*2880*/  STG.E desc[UR4][R2.64], R13 ;  /* 0x0000000d02007986 */ /* 0x0001e4000c101904 */
.L_x_39:
[----:B0-----:R-:W-:-:S04]  /*2890*/  LOP3.LUT R2, R0, 0x1, RZ, 0xc0, !PT ;  /* 0x0000000100027812 */ /* 0x001fc800078ec0ff */
[----:B------:R-:W-:-:S13]  /*28a0*/  ISETP.NE.U32.AND P0, PT, R2, 0x1, PT ;  /* 0x000000010200780c */ /* 0x000fda0003f05070 */
[----:B------:R-:W-:Y:S05]  /*28b0*/  @P0 EXIT ;  /* 0x000000000000094d */ /* 0x000fea0003800000 */
[----:B----4-:R-:W0:Y:S01]  /*28c0*/  LDC.64 R4, c[0x0][0x388] ;  /* 0x0000e200ff047b82 */ /* 0x010e220000000a00 */
[----:B------:R-:W-:Y:S01]  /*28d0*/  IADD3 R7, PT, PT, R7, R6, RZ ;  /* 0x0000000607077210 */ /* 0x000fe20007ffe0ff */
[----:B------:R-:W-:Y:S01]  /*28e0*/  IMAD R6, R6, R0, R9 ;  /* 0x0000000006067224 */ /* 0x000fe200078e0209 */
[----:B---3--:R-:W3:Y:S05]  /*28f0*/  LDG.E R24, desc[UR4][R24.64] ;  /* 0x0000000418187981 */ /* 0x008eea000c1e1900 */
[----:B-1----:R-:W1:Y:S01]  /*2900*/  LDC.64 R2, c[0x0][0x390] ;  /* 0x0000e400ff027b82 */ /* 0x002e620000000a00 */
[----:B0-----:R-:W-:-:S06]  /*2910*/  IMAD.WIDE R4, R7, 0x4, R4 ;  /* 0x0000000407047825 */ /* 0x001fcc00078e0204 */
[----:B------:R-:W3:Y:S01]  /*2920*/  LDG.E R5, desc[UR4][R4.64] ;  /* 0x0000000404057981 */ /* 0x000ee2000c1e1900 */
[----:B-1----:R-:W-:-:S06]  /*2930*/  IMAD.WIDE R2, R6, 0x4, R2 ;  /* 0x0000000406027825 */ /* 0x002fcc00078e0202 */
[----:B------:R-:W3:Y:S01]  /*2940*/  LDG.E R2, desc[UR4][R2.64] ;  /* 0x0000000402027981 */ /* 0x000ee2000c1e1900 */
[----:B------:R-:W0:Y:S01]  /*2950*/  MUFU.RCP R7, R10 ;  /* 0x0000000a00077308 */ /* 0x000e220000001000 */
[----:B------:R-:W-:Y:S01]  /*2960*/  BSSY.RECONVERGENT B2, `(.L_x_44) ;  /* 0x000000b000027945 */ /* 0x000fe20003800200 */
[----:B0-----:R-:W-:-:S04]  /*2970*/  FFMA R0, R7, -R10, 1 ;  /* 0x3f80000007007423 */ /* 0x001fc8000000080a */
[----:B------:R-:W-:Y:S01]  /*2980*/  FFMA R0, R7, R0, R7 ;  /* 0x0000000007007223 */ /* 0x000fe20000000007 */
[----:B---3--:R-:W-:-:S04]  /*2990*/  FFMA R33, -R5, R24, R2 ;  /* 0x0000001805217223 */ /* 0x008fc80000000102 */
[----:B------:R-:W0:Y:S01]  /*29a0*/  FCHK P0, R33, R10 ;  /* 0x0000000a21007302 */ /* 0x000e220000000000 */
[----:B------:R-:W-:-:S04]  /*29b0*/  FFMA R7, R0, R33, RZ ;  /* 0x0000002100077223 */ /* 0x000fc800000000ff */
[----:B------:R-:W-:-:S04]  /*29c0*/  FFMA R8, R7, -R10, R33 ;  /* 0x8000000a07087223 */ /* 0x000fc80000000021 */
[----:B------:R-:W-:Y:S01]  /*29d0*/  FFMA R0, R0, R8, R7 ;  /* 0x0000000800007223 */ /* 0x000fe20000000007 */
[----:B0-----:R-:W-:Y:S06]  /*29e0*/  @!P0 BRA `(.L_x_45) ;  /* 0x0000000000088947 */ /* 0x001fec0003800000 */
[----:B--2---:R-:W-:-:S07]  /*29f0*/  MOV R12, 0x2a10 ;  /* 0x00002a10000c7802 */ /* 0x004fce0000000f00 */
[----:B-----5:R-:W-:Y:S05]  /*2a00*/  CALL.REL.NOINC `($__internal_1_$__cuda_sm3x_div_rn_noftz_f32_slowpath) ;  /* 0x0000000000747944 */ /* 0x020fea0003c00000 */
.L_x_45:
[----:B------:R-:W-:Y:S05]  /*2a10*/  BSYNC.RECONVERGENT B2 ;  /* 0x0000000000027941 */ /* 0x000fea0003800200 */
.L_x_44:
[----:B------:R-:W0:Y:S02]  /*2a20*/  LDC.64 R2, c[0x0][0x3a8] ;  /* 0x0000ea00ff027b82 */ /* 0x000e240000000a00 */
[----:B0-----:R-:W-:-:S05]  /*2a30*/  IMAD.WIDE R6, R6, 0x4, R2 ;  /* 0x0000000406067825 */ /* 0x001fca00078e0202 */
[----:B------:R-:W-:Y:S01]  /*2a40*/  STG.E desc[UR4][R6.64], R0 ;  /* 0x0000000006007986 */ /* 0x000fe2000c101904 */
[----:B------:R-:W-:Y:S05]  /*2a50*/  EXIT ;  /* 0x000000000000794d */ /* 0x000fea0003800000 */
        .weak           $__internal_0_$__cuda_sm20_sqrt_rn_f32_slowpath
        .type           $__internal_0_$__cuda_sm20_sqrt_rn_f32_slowpath,@function
        .size           $__internal_0_$__cuda_sm20_sqrt_rn_f32_slowpath,($__internal_1_$__cuda_sm3x_div_rn_noftz_f32_slowpath - $__internal_0_$__cuda_sm20_sqrt_rn_f32_slowpath)
$__internal_0_$__cuda_sm20_sqrt_rn_f32_slowpath:
[----:B------:R-:W-:-:S13]  /*2a60*/  LOP3.LUT P0, RZ, R0, 0x7fffffff, RZ, 0xc0, !PT ;  /* 0x7fffffff00ff7812 */ /* 0x000fda000780c0ff */
[----:B------:R-:W-:Y:S01]  /*2a70*/  @!P0 MOV R2, R0 ;  /* 0x0000000000028202 */ /* 0x000fe20000000f00 */
[----:B------:R-:W-:Y:S06]  /*2a80*/  @!P0 BRA `(.L_x_46) ;  /* 0x0000000000448947 */ /* 0x000fec0003800000 */
[----:B------:R-:W-:-:S13]  /*2a90*/  FSETP.GEU.FTZ.AND P0, PT, R0, RZ, PT ;  /* 0x000000ff0000720b */ /* 0x000fda0003f1e000 */
[----:B------:R-:W-:Y:S01]  /*2aa0*/  @!P0 MOV R2, 0x7fffffff ;  /* 0x7fffffff00028802 */ /* 0x000fe20000000f00 */
[----:B------:R-:W-:Y:S06]  /*2ab0*/  @!P0 BRA `(.L_x_46) ;  /* 0x0000000000388947 */ /* 0x000fec0003800000 */
[----:B------:R-:W-:-:S13]  /*2ac0*/  FSETP.GTU.FTZ.AND P0, PT, |R0|, +INF , PT ;  /* 0x7f8000000000780b */ /* 0x000fda0003f1c200 */
[----:B------:R-:W-:Y:S01]  /*2ad0*/  @P0 FADD.FTZ R2, R0, 1 ;  /* 0x3f80000000020421 */ /* 0x000fe20000010000 */
[----:B------:R-:W-:Y:S06]  /*2ae0*/  @P0 BRA `(.L_x_46) ;  /* 0x00000000002c0947 */ /* 0x000fec0003800000 */
[----:B------:R-:W-:-:S13]  /*2af0*/  FSETP.NEU.FTZ.AND P0, PT, |R0|, +INF , PT ;  /* 0x7f8000000000780b */ /* 0x000fda0003f1d200 */
[----:B------:R-:W-:Y:S01]  /*2b00*/  @!P0 MOV R2, R0 ;  /* 0x0000000000028202 */ /* 0x000fe20000000f00 */
[----:B------:R-:W-:Y:S06]  /*2b10*/  @!P0 BRA `(.L_x_46) ;  /* 0x0000000000208947 */ /* 0x000fec0003800000 */
[----:B------:R-:W-:-:S04]  /*2b20*/  FFMA R0, R0, 1.84467440737095516160e+19, RZ ;  /* 0x5f80000000007823 */ /* 0x000fc800000000ff */
[----:B------:R-:W0:Y:S02]  /*2b30*/  MUFU.RSQ R3, R0 ;  /* 0x0000000000037308 */ /* 0x000e240000001400 */
[----:B0-----:R-:W-:Y:S01]  /*2b40*/  FMUL.FTZ R5, R0, R3 ;  /* 0x0000000300057220 */ /* 0x001fe20000410000 */
[----:B------:R-:W-:-:S03]  /*2b50*/  FMUL.FTZ R3, R3, 0.5 ;  /* 0x3f00000003037820 */ /* 0x000fc60000410000 */
[----:B------:R-:W-:-:S04]  /*2b60*/  FADD.FTZ R2, -R5, -RZ ;  /* 0x800000ff05027221 */ /* 0x000fc80000010100 */
[----:B------:R-:W-:-:S04]  /*2b70*/  FFMA R2, R5, R2, R0 ;  /* 0x0000000205027223 */ /* 0x000fc80000000000 */
[----:B------:R-:W-:-:S04]  /*2b80*/  FFMA R2, R2, R3, R5 ;  /* 0x0000000302027223 */ /* 0x000fc80000000005 */
[----:B------:R-:W-:-:S07]  /*2b90*/  FMUL.FTZ R2, R2, 2.3283064365386962891e-10 ;  /* 0x2f80000002027820 */ /* 0x000fce0000410000 */
.L_x_46:
[----:B------:R-:W-:Y:S01]  /*2ba0*/  HFMA2 R3, -RZ, RZ, 0, 0 ;  /* 0x00000000ff037431 */ /* 0x000fe200000001ff */
[----:B------:R-:W-:Y:S02]  /*2bb0*/  MOV R10, R2 ;  /* 0x00000002000a7202 */ /* 0x000fe40000000f00 */
[----:B------:R-:W-:-:S04]  /*2bc0*/  MOV R2, R4 ;  /* 0x0000000400027202 */ /* 0x000fc80000000f00 */
[----:B------:R-:W-:Y:S05]  /*2bd0*/  RET.REL.NODEC R2 `(_Z29softmax_scale_backward_kernelPfS_S_S_S_S_iii) ;  /* 0xffffffd402087950 */ /* 0x000fea0003c3ffff */
        .weak           $__internal_1_$__cuda_sm3x_div_rn_noftz_f32_slowpath
        .type           $__internal_1_$__cuda_sm3x_div_rn_noftz_f32_slowpath,@function
        .size           $__internal_1_$__cuda_sm3x_div_rn_noftz_f32_slowpath,(.L_x_60 - $__internal_1_$__cuda_sm3x_div_rn_noftz_f32_slowpath)
$__internal_1_$__cuda_sm3x_div_rn_noftz_f32_slowpath:
[----:B------:R-:W-:Y:S01]  /*2be0*/  SHF.R.U32.HI R11, RZ, 0x17, R10 ;  /* 0x00000017ff0b7819 */ /* 0x000fe2000001160a */
[----:B------:R-:W-:Y:S01]  /*2bf0*/  BSSY.RECONVERGENT B0, `(.L_x_47) ;  /* 0x0000063000007945 */ /* 0x000fe20003800200 */
[----:B------:R-:W-:Y:S02]  /*2c00*/  SHF.R.U32.HI R28, RZ, 0x17, R33 ;  /* 0x00000017ff1c7819 */ /* 0x000fe40000011621 */
[----:B------:R-:W-:Y:S02]  /*2c10*/  LOP3.LUT R11, R11, 0xff, RZ, 0xc0, !PT ;  /* 0x000000ff0b0b7812 */ /* 0x000fe400078ec0ff */
[----:B------:R-:W-:Y:S02]  /*2c20*/  LOP3.LUT R28, R28, 0xff, RZ, 0xc0, !PT ;  /* 0x000000ff1c1c7812 */ /* 0x000fe400078ec0ff */
[----:B------:R-:W-:Y:S02]  /*2c30*/  IADD3 R0, PT, PT, R11, -0x1, RZ ;  /* 0xffffffff0b007810 */ /* 0x000fe40007ffe0ff */
[----:B------:R-:W-:-:S02]  /*2c40*/  IADD3 R29, PT, PT, R28, -0x1, RZ ;  /* 0xffffffff1c1d7810 */ /* 0x000fc40007ffe0ff */
[----:B------:R-:W-:Y:S02]  /*2c50*/  ISETP.GT.U32.AND P0, PT, R0, 0xfd, PT ;  /* 0x000000fd0000780c */ /* 0x000fe40003f04070 */
[----:B------:R-:W-:Y:S02]  /*2c60*/  MOV R30, R10 ;  /* 0x0000000a001e7202 */ /* 0x000fe40000000f00 */
[----:B------:R-:W-:-:S13]  /*2c70*/  ISETP.GT.U32.OR P0, PT, R29, 0xfd, P0 ;  /* 0x000000fd1d00780c */ /* 0x000fda0000704470 */
[----:B------:R-:W-:Y:S01]  /*2c80*/  @!P0 MOV R13, RZ ;  /* 0x000000ff000d8202 */ /* 0x000fe20000000f00 */
[----:B------:R-:W-:Y:S06]  /*2c90*/  @!P0 BRA `(.L_x_48) ;  /* 0x00000000005c8947 */ /* 0x000fec0003800000 */
[----:B------:R-:W-:Y:S02]  /*2ca0*/  FSETP.GTU.FTZ.AND P0, PT, |R33|, +INF , PT ;  /* 0x7f8000002100780b */ /* 0x000fe40003f1c200 */
[----:B------:R-:W-:-:S04]  /*2cb0*/  FSETP.GTU.FTZ.AND P1, PT, |R10|, +INF , PT ;  /* 0x7f8000000a00780b */ /* 0x000fc80003f3c200 */
[----:B------:R-:W-:-:S13]  /*2cc0*/  PLOP3.LUT P0, PT, P0, P1, PT, 0xf8, 0x8f ;  /* 0x00000000008f781c */ /* 0x000fda0000703f70 */
[----:B------:R-:W-:Y:S05]  /*2cd0*/  @P0 BRA `(.L_x_49) ;  /* 0x00000004004c0947 */ /* 0x000fea0003800000 */
[----:B------:R-:W-:-:S13]  /*2ce0*/  LOP3.LUT P0, RZ, R30, 0x7fffffff, R33, 0xc8, !PT ;  /* 0x7fffffff1eff7812 */ /* 0x000fda000780c821 */
[----:B------:R-:W-:Y:S05]  /*2cf0*/  @!P0 BRA `(.L_x_50) ;  /* 0x00000004003c8947 */ /* 0x000fea0003800000 */
[C---:B------:R-:W-:Y:S02]  /*2d00*/  FSETP.NEU.FTZ.AND P3, PT, |R33|.reuse, +INF , PT ;  /* 0x7f8000002100780b */ /* 0x040fe40003f7d200 */
[----:B------:R-:W-:Y:S02]  /*2d10*/  FSETP.NEU.FTZ.AND P1, PT, |R10|, +INF , PT ;  /* 0x7f8000000a00780b */ /* 0x000fe40003f3d200 */
[----:B------:R-:W-:-:S11]  /*2d20*/  FSETP.NEU.FTZ.AND P0, PT, |R33|, +INF , PT ;  /* 0x7f8000002100780b */ /* 0x000fd60003f1d200 */
[----:B------:R-:W-:Y:S05]  /*2d30*/  @!P1 BRA !P3, `(.L_x_50) ;  /* 0x00000004002c9947 */ /* 0x000fea0005800000 */
[----:B------:R-:W-:-:S04]  /*2d40*/  LOP3.LUT P3, RZ, R33, 0x7fffffff, RZ, 0xc0, !PT ;  /* 0x7fffffff21ff7812 */ /* 0x000fc8000786c0ff */
[----:B------:R-:W-:-:S13]  /*2d50*/  PLOP3.LUT P1, PT, P1, P3, PT, 0x2f, 0xf2 ;  /* 0x0000000000f2781c */ /* 0x000fda0000f26577 */
[----:B------:R-:W-:Y:S05]  /*2d60*/  @P1 BRA `(.L_x_51) ;  /* 0x0000000400181947 */ /* 0x000fea0003800000 */
[----:B------:R-:W-:-:S04]  /*2d70*/  LOP3.LUT P1, RZ, R30, 0x7fffffff, RZ, 0xc0, !PT ;  /* 0x7fffffff1eff7812 */ /* 0x000fc8000782c0ff */
[----:B------:R-:W-:-:S13]  /*2d80*/  PLOP3.LUT P0, PT, P0, P1, PT, 0x2f, 0xf2 ;  /* 0x0000000000f2781c */ /* 0x000fda0000702577 */
[----:B------:R-:W-:Y:S05]  /*2d90*/  @P0 BRA `(.L_x_52) ;  /* 0x0000000400000947 */ /* 0x000fea0003800000 */
[----:B------:R-:W-:Y:S02]  /*2da0*/  ISETP.GE.AND P0, PT, R29, RZ, PT ;  /* 0x000000ff1d00720c */ /* 0x000fe40003f06270 */
[----:B------:R-:W-:-:S11]  /*2db0*/  ISETP.GE.AND P1, PT, R0, RZ, PT ;  /* 0x000000ff0000720c */ /* 0x000fd60003f26270 */
[----:B------:R-:W-:Y:S01]  /*2dc0*/  @P0 MOV R13, RZ ;  /* 0x000000ff000d0202 */ /* 0x000fe20000000f00 */
[----:B------:R-:W-:Y:S01]  /*2dd0*/  @!P0 FFMA R33, R33, 1.84467440737095516160e+19, RZ ;  /* 0x5f80000021218823 */ /* 0x000fe200000000ff */
[----:B------:R-:W-:Y:S01]  /*2de0*/  @!P0 MOV R13, 0xffffffc0 ;  /* 0xffffffc0000d8802 */ /* 0x000fe20000000f00 */
[----:B------:R-:W-:-:S03]  /*2df0*/  @!P1 FFMA R30, R10, 1.84467440737095516160e+19, RZ ;  /* 0x5f8000000a1e9823 */ /* 0x000fc600000000ff */
[----:B------:R-:W-:-:S07]  /*2e00*/  @!P1 IADD3 R13, PT, PT, R13, 0x40, RZ ;  /* 0x000000400d0d9810 */ /* 0x000fce0007ffe0ff */
.L_x_48:
[----:B------:R-:W-:Y:S01]  /*2e10*/  LEA R29, R11, 0xc0800000, 0x17 ;  /* 0xc08000000b1d7811 */ /* 0x000fe200078eb8ff */
[----:B------:R-:W-:Y:S01]  /*2e20*/  BSSY.RECONVERGENT B1, `(.L_x_53) ;  /* 0x0000036000017945 */ /* 0x000fe20003800200 */
[----:B------:R-:W-:Y:S02]  /*2e30*/  IADD3 R28, PT, PT, R28, -0x7f, RZ ;  /* 0xffffff811c1c7810 */ /* 0x000fe40007ffe0ff */
[----:B------:R-:W-:-:S03]  /*2e40*/  IADD3 R34, PT, PT, -R29, R30, RZ ;  /* 0x0000001e1d227210 */ /* 0x000fc60007ffe1ff */
[----:B------:R-:W-:Y:S01]  /*2e50*/  IMAD R0, R28, -0x800000, R33 ;  /* 0xff8000001c007824 */ /* 0x000fe200078e0221 */
[----:B------:R-:W0:Y:S01]  /*2e60*/  MUFU.RCP R30, R34 ;  /* 0x00000022001e7308 */ /* 0x000e220000001000 */
[----:B------:R-:W-:Y:S01]  /*2e70*/  FADD.FTZ R31, -R34, -RZ ;  /* 0x800000ff221f7221 */ /* 0x000fe20000010100 */
[----:B------:R-:W-:-:S04]  /*2e80*/  IADD3 R28, PT, PT, R28, 0x7f, -R11 ;  /* 0x0000007f1c1c7810 */ /* 0x000fc80007ffe80b */
[----:B------:R-:W-:Y:S01]  /*2e90*/  IADD3 R13, PT, PT, R28, R13, RZ ;  /* 0x0000000d1c0d7210 */ /* 0x000fe20007ffe0ff */
[----:B0-----:R-:W-:-:S04]  /*2ea0*/  FFMA R29, R30, R31, 1 ;  /* 0x3f8000001e1d7423 */ /* 0x001fc8000000001f */
[----:B------:R-:W-:-:S04]  /*2eb0*/  FFMA R29, R30, R29, R30 ;  /* 0x0000001d1e1d7223 */ /* 0x000fc8000000001e */
[----:B------:R-:W-:-:S04]  /*2ec0*/  FFMA R30, R0, R29, RZ ;  /* 0x0000001d001e7223 */ /* 0x000fc800000000ff */
[----:B------:R-:W-:-:S04]  /*2ed0*/  FFMA R32, R31, R30, R0 ;  /* 0x0000001e1f207223 */ /* 0x000fc80000000000 */
[----:B------:R-:W-:-:S04]  /*2ee0*/  FFMA R32, R29, R32, R30 ;  /* 0x000000201d207223 */ /* 0x000fc8000000001e */
[----:B------:R-:W-:-:S04]  /*2ef0*/  FFMA R31, R31, R32, R0 ;  /* 0x000000201f1f7223 */ /* 0x000fc80000000000 */
[----:B------:R-:W-:-:S05]  /*2f00*/  FFMA R0, R29, R31, R32 ;  /* 0x0000001f1d007223 */ /* 0x000fca0000000020 */
[----:B------:R-:W-:-:S04]  /*2f10*/  SHF.R.U32.HI R11, RZ, 0x17, R0 ;  /* 0x00000017ff0b7819 */ /* 0x000fc80000011600 */
[----:B------:R-:W-:-:S04]  /*2f20*/  LOP3.LUT R28, R11, 0xff, RZ, 0xc0, !PT ;  /* 0x000000ff0b1c7812 */ /* 0x000fc800078ec0ff */
[----:B------:R-:W-:-:S04]  /*2f30*/  IADD3 R11, PT, PT, R28, R13, RZ ;  /* 0x0000000d1c0b7210 */ /* 0x000fc80007ffe0ff */
[----:B------:R-:W-:-:S04]  /*2f40*/  IADD3 R28, PT, PT, R11, -0x1, RZ ;  /* 0xffffffff0b1c7810 */ /* 0x000fc80007ffe0ff */
[----:B------:R-:W-:-:S13]  /*2f50*/  ISETP.GE.U32.AND P0, PT, R28, 0xfe, PT ;  /* 0x000000fe1c00780c */ /* 0x000fda0003f06070 */
[----:B------:R-:W-:Y:S05]  /*2f60*/  @!P0 BRA `(.L_x_54) ;  /* 0x0000000000808947 */ /* 0x000fea0003800000 */
[----:B------:R-:W-:-:S13]  /*2f70*/  ISETP.GT.AND P0, PT, R11, 0xfe, PT ;  /* 0x000000fe0b00780c */ /* 0x000fda0003f04270 */
[----:B------:R-:W-:Y:S05]  /*2f80*/  @P0 BRA `(.L_x_55) ;  /* 0x00000000006c0947 */ /* 0x000fea0003800000 */
[----:B------:R-:W-:-:S13]  /*2f90*/  ISETP.GE.AND P0, PT, R11, 0x1, PT ;  /* 0x000000010b00780c */ /* 0x000fda0003f06270 */
[----:B------:R-:W-:Y:S05]  /*2fa0*/  @P0 BRA `(.L_x_56) ;  /* 0x0000000000740947 */ /* 0x000fea0003800000 */
[----:B------:R-:W-:Y:S02]  /*2fb0*/  ISETP.GE.AND P0, PT, R11, -0x18, PT ;  /* 0xffffffe80b00780c */ /* 0x000fe40003f06270 */
[----:B------:R-:W-:-:S11]  /*2fc0*/  LOP3.LUT R0, R0, 0x80000000, RZ, 0xc0, !PT ;  /* 0x8000000000007812 */ /* 0x000fd600078ec0ff */
[----:B------:R-:W-:Y:S05]  /*2fd0*/  @!P0 BRA `(.L_x_56) ;  /* 0x0000000000688947 */ /* 0x000fea0003800000 */
[CCC-:B------:R-:W-:Y:S01]  /*2fe0*/  FFMA.RZ R13, R29.reuse, R31.reuse, R32.reuse ;  /* 0x0000001f1d0d7223 */ /* 0x1c0fe2000000c020 */
[CCC-:B------:R-:W-:Y:S01]  /*2ff0*/  FFMA.RP R28, R29.reuse, R31.reuse, R32.reuse ;  /* 0x0000001f1d1c7223 */ /* 0x1c0fe20000008020 */
[----:B------:R-:W-:Y:S01]  /*3000*/  FFMA.RM R31, R29, R31, R32 ;  /* 0x0000001f1d1f7223 */ /* 0x000fe20000004020 */
[----:B------:R-:W-:Y:S02]  /*3010*/  IADD3 R29, PT, PT, R11, 0x20, RZ ;  /* 0x000000200b1d7810 */ /* 0x000fe40007ffe0ff */
[----:B------:R-:W-:Y:S02]  /*3020*/  LOP3.LUT R13, R13, 0x7fffff, RZ, 0xc0, !PT ;  /* 0x007fffff0d0d7812 */ /* 0x000fe400078ec0ff */
[----:B------:R-:W-:Y:S02]  /*3030*/  ISETP.NE.AND P3, PT, R11, RZ, PT ;  /* 0x000000ff0b00720c */ /* 0x000fe40003f65270 */
[----:B------:R-:W-:Y:S02]  /*3040*/  LOP3.LUT R30, R13, 0x800000, RZ, 0xfc, !PT ;  /* 0x008000000d1e7812 */ /* 0x000fe400078efcff */
[----:B------:R-:W-:-:S02]  /*3050*/  ISETP.NE.AND P1, PT, R11, RZ, PT ;  /* 0x000000ff0b00720c */ /* 0x000fc40003f25270 */
[----:B------:R-:W-:Y:S02]  /*3060*/  IADD3 R11, PT, PT, -R11, RZ, RZ ;  /* 0x000000ff0b0b7210 */ /* 0x000fe40007ffe1ff */
[----:B------:R-:W-:Y:S02]  /*3070*/  SHF.L.U32 R29, R30, R29, RZ ;  /* 0x0000001d1e1d7219 */ /* 0x000fe400000006ff */
[----:B------:R-:W-:Y:S02]  /*3080*/  FSETP.NEU.FTZ.AND P0, PT, R28, R31, PT ;  /* 0x0000001f1c00720b */ /* 0x000fe40003f1d000 */
[----:B------:R-:W-:Y:S02]  /*3090*/  SEL R11, R11, RZ, P3 ;  /* 0x000000ff0b0b7207 */ /* 0x000fe40001800000 */
[----:B------:R-:W-:Y:S02]  /*30a0*/  ISETP.NE.AND P1, PT, R29, RZ, P1 ;  /* 0x000000ff1d00720c */ /* 0x000fe40000f25270 */
[----:B------:R-:W-:-:S02]  /*30b0*/  SHF.R.U32.HI R30, RZ, R11, R30 ;  /* 0x0000000bff1e7219 */ /* 0x000fc4000001161e */
[----:B------:R-:W-:Y:S02]  /*30c0*/  PLOP3.LUT P0, PT, P0, P1, PT, 0xf8, 0x8f ;  /* 0x00000000008f781c */ /* 0x000fe40000703f70 */
[----:B------:R-:W-:Y:S02]  /*30d0*/  SHF.R.U32.HI R13, RZ, 0x1, R30 ;  /* 0x00000001ff0d7819 */ /* 0x000fe4000001161e */
[----:B------:R-:W-:-:S04]  /*30e0*/  SEL R28, RZ, 0x1, !P0 ;  /* 0x00000001ff1c7807 */ /* 0x000fc80004000000 */
[----:B------:R-:W-:-:S04]  /*30f0*/  LOP3.LUT R11, R28, 0x1, R13, 0xf8, !PT ;  /* 0x000000011c0b7812 */ /* 0x000fc800078ef80d */
[----:B------:R-:W-:-:S04]  /*3100*/  LOP3.LUT R30, R11, R30, RZ, 0xc0, !PT ;  /* 0x0000001e0b1e7212 */ /* 0x000fc800078ec0ff */
[----:B------:R-:W-:-:S04]  /*3110*/  IADD3 R13, PT, PT, R13, R30, RZ ;  /* 0x0000001e0d0d7210 */ /* 0x000fc80007ffe0ff */
[----:B------:R-:W-:Y:S01]  /*3120*/  LOP3.LUT R0, R13, R0, RZ, 0xfc, !PT ;  /* 0x000000000d007212 */ /* 0x000fe200078efcff */
[----:B------:R-:W-:Y:S06]  /*3130*/  BRA `(.L_x_56) ;  /* 0x0000000000107947 */ /* 0x000fec0003800000 */
.L_x_55:
[----:B------:R-:W-:-:S04]  /*3140*/  LOP3.LUT R0, R0, 0x80000000, RZ, 0xc0, !PT ;  /* 0x8000000000007812 */ /* 0x000fc800078ec0ff */
[----:B------:R-:W-:Y:S01]  /*3150*/  LOP3.LUT R0, R0, 0x7f800000, RZ, 0xfc, !PT ;  /* 0x7f80000000007812 */ /* 0x000fe200078efcff */
[----:B------:R-:W-:Y:S06]  /*3160*/  BRA `(.L_x_56) ;  /* 0x0000000000047947 */ /* 0x000fec0003800000 */
.L_x_54:
[----:B------:R-:W-:-:S07]  /*3170*/  LEA R0, R13, R0, 0x17 ;  /* 0x000000000d007211 */ /* 0x000fce00078eb8ff */
.L_x_56:
[----:B------:R-:W-:Y:S05]  /*3180*/  BSYNC.RECONVERGENT B1 ;  /* 0x0000000000017941 */ /* 0x000fea0003800200 */
.L_x_53:
[----:B------:R-:W-:Y:S05]  /*3190*/  BRA `(.L_x_57) ;  /* 0x0000000000207947 */ /* 0x000fea0003800000 */
.L_x_52:
[----:B------:R-:W-:-:S04]  /*31a0*/  LOP3.LUT R30, R30, 0x80000000, R33, 0x48, !PT ;  /* 0x800000001e1e7812 */ /* 0x000fc800078e4821 */
[----:B------:R-:W-:Y:S01]  /*31b0*/  LOP3.LUT R0, R30, 0x7f800000, RZ, 0xfc, !PT ;  /* 0x7f8000001e007812 */ /* 0x000fe200078efcff */
[----:B------:R-:W-:Y:S06]  /*31c0*/  BRA `(.L_x_57) ;  /* 0x0000000000147947 */ /* 0x000fec0003800000 */
.L_x_51:
[----:B------:R-:W-:Y:S01]  /*31d0*/  LOP3.LUT R0, R30, 0x80000000, R33, 0x48, !PT ;  /* 0x800000001e007812 */ /* 0x000fe200078e4821 */
[----:B------:R-:W-:Y:S06]  /*31e0*/  BRA `(.L_x_57) ;  /* 0x00000000000c7947 */ /* 0x000fec0003800000 */
.L_x_50:
[----:B------:R-:W0:Y:S01]  /*31f0*/  MUFU.RSQ R0, -QNAN ;  /* 0xffc0000000007908 */ /* 0x000e220000001400 */
[----:B------:R-:W-:Y:S05]  /*3200*/  BRA `(.L_x_57) ;  /* 0x0000000000047947 */ /* 0x000fea0003800000 */
.L_x_49:
[----:B------:R-:W-:-:S07]  /*3210*/  FADD.FTZ R0, R33, R10 ;  /* 0x0000000a21007221 */ /* 0x000fce0000010000 */
.L_x_57:
[----:B------:R-:W-:Y:S05]  /*3220*/  BSYNC.RECONVERGENT B0 ;  /* 0x0000000000007941 */ /* 0x000fea0003800200 */
.L_x_47:
[----:B------:R-:W-:-:S04]  /*3230*/  HFMA2 R13, -RZ, RZ, 0, 0 ;  /* 0x00000000ff0d7431 */ /* 0x000fc800000001ff */
[----:B0-----:R-:W-:Y:S05]  /*3240*/  RET.REL.NODEC R12 `(_Z29softmax_scale_backward_kernelPfS_S_S_S_S_iii) ;  /* 0xffffffcc0c6c7950 */ /* 0x001fea0003c3ffff */
.L_x_58:
[----:B------:R-:W-:-:S00]  /*3250*/  BRA `(.L_x_58) ;  /* 0xfffffffc00fc7947 */ /* 0x000fc0000383ffff */
[----:B------:R-:W-:-:S00]  /*3260*/  NOP ;  /* 0x0000000000007918 */ /* 0x000fc00000000000 */
        /* <DEDUP_REMOVED lines=9> */
.L_x_60:


//--------------------- .nv.shared.reserved.0     --------------------------
	.section	.nv.shared.reserved.0,"aw",@nobits
	.weak		__nv_reservedSMEM_offset_0_alias
	.size		__nv_reservedSMEM_offset_0_alias, 0, 64
	.other		__nv_reservedSMEM_offset_0_alias,@"STO_CUDA_RESERVED_SHARED STV_DEFAULT"
__nv_reservedSMEM_offset_0_alias:
	.zero		0
	.zero		64


//--------------------- .nv.constant0._Z29softmax_scale_backward_kernelPfS_S_S_S_S_iii --------------------------
	.section	.nv.constant0._Z29softmax_scale_backward_kernelPfS_S_S_S_S_iii,"a",@progbits
	.sectionflags	@""
	.align	4
.nv.constant0._Z29softmax_scale_backward_kernelPfS_S_S_S_S_iii:
	.zero		956


//--------------------- SYMBOLS --------------------------

	.type		.nv.reservedSmem.offset0,@object
	.size		.nv.reservedSmem.offset0,0x4
